	.target	sm_90a

	.elftype	@"ET_EXEC"


//--------------------- .note.nv.tkinfo           --------------------------
	.section	.note.nv.tkinfo,"",@"SHT_NOTE"
	.sectionflags	@"SHF_NOTE_NV_TKINFO"
	.tkinfo
        /*0018*/ 	.word	0x00000002
        /*0030*/ 	.string	""
        /*0030*/ 	.string	"ptxas"
        /*0030*/ 	.string	"Cuda compilation tools, release 13.0, V13.0.88"
        /*0030*/ 	.string	"Build cuda_13.0.r13.0/compiler.36424714_0"
        /*0030*/ 	.string	"-arch sm_90a -m 64 "



//--------------------- .note.nv.cuinfo           --------------------------
	.section	.note.nv.cuinfo,"",@"SHT_NOTE"
	.sectionflags	@"SHF_NOTE_NV_CUINFO"
        /*0018*/ 	.short	0x0002
        /*001a*/ 	.short	0x005a
        /*001c*/ 	.short	0x0082
	.zero		2


//--------------------- .nv.info                  --------------------------
	.section	.nv.info,"",@"SHT_CUDA_INFO"
	.align	4


	//----- nvinfo : EIATTR_REGCOUNT
	.align		4
        /*0000*/ 	.byte	0x04, 0x2f
        /*0002*/ 	.short	(.L_12 - .L_11)
	.align		4
.L_11:
        /*0004*/ 	.word	index@(_ZN7cutlass13device_kernelINS_4gemm6kernel13GemmUniversalIN4cute5tupleIJiiiiEEENS1_10collective13CollectiveMmaINS1_37MainloopSm90TmaGmmaWarpSpecializedFP8ILi4ENS5_IJNS4_1CILi4EEENSA_ILi2EEENSA_ILi1EEEEEENS1_35KernelTmaWarpSpecializedCooperativeEEENS5_IJNSA_ILi256EEENSA_ILi128EEESI_EEENS_12float_e4m3_tENS5_IJlSD_lEEESK_SL_NS4_8TiledMMAINS4_8MMA_AtomIJNS4_4SM904GMMA31MMA_64x128x32_F32E4M3E4M3_SS_TNILNSP_7ScaleInE1ELSR_1EEEEEENS4_6LayoutINS5_IJSC_SD_SD_EEENS5_IJSD_NSA_ILi0EEESW_EEEEENS5_IJNS4_10UnderscoreESZ_SZ_EEEEENS4_23SM90_TMA_LOAD_MULTICASTENS4_14ComposedLayoutINS4_7SwizzleILi3ELi4ELi3EEENS4_18smem_ptr_flag_bitsILi8EEENSU_INS5_IJNSA_ILi8EEESI_EEENS5_IJSI_SD_EEEEEEEvNS4_8identityES12_S1C_vS1D_EENS_8epilogue10collective6detail29Sm90TmaWarpSpecializedAdapterINS1G_15DefaultEpilogueISK_SL_SL_NS1F_6thread17LinearCombinationISK_Li1EffLNS1K_9ScaleType4KindE0ELNS_15FloatRoundStyleE2ESK_EENS1_15EpilogueDefaultEEEEEvvEEEEvNT_6ParamsE)
        /*0008*/ 	.word	0x000000a8


	//----- nvinfo : EIATTR_FRAME_SIZE
	.align		4
.L_12:
        /*000c*/ 	.byte	0x04, 0x11
        /*000e*/ 	.short	(.L_14 - .L_13)
	.align		4
.L_13:
        /*0010*/ 	.word	index@(_ZN7cutlass13device_kernelINS_4gemm6kernel13GemmUniversalIN4cute5tupleIJiiiiEEENS1_10collective13CollectiveMmaINS1_37MainloopSm90TmaGmmaWarpSpecializedFP8ILi4ENS5_IJNS4_1CILi4EEENSA_ILi2EEENSA_ILi1EEEEEENS1_35KernelTmaWarpSpecializedCooperativeEEENS5_IJNSA_ILi256EEENSA_ILi128EEESI_EEENS_12float_e4m3_tENS5_IJlSD_lEEESK_SL_NS4_8TiledMMAINS4_8MMA_AtomIJNS4_4SM904GMMA31MMA_64x128x32_F32E4M3E4M3_SS_TNILNSP_7ScaleInE1ELSR_1EEEEEENS4_6LayoutINS5_IJSC_SD_SD_EEENS5_IJSD_NSA_ILi0EEESW_EEEEENS5_IJNS4_10UnderscoreESZ_SZ_EEEEENS4_23SM90_TMA_LOAD_MULTICASTENS4_14ComposedLayoutINS4_7SwizzleILi3ELi4ELi3EEENS4_18smem_ptr_flag_bitsILi8EEENSU_INS5_IJNSA_ILi8EEESI_EEENS5_IJSI_SD_EEEEEEEvNS4_8identityES12_S1C_vS1D_EENS_8epilogue10collective6detail29Sm90TmaWarpSpecializedAdapterINS1G_15DefaultEpilogueISK_SL_SL_NS1F_6thread17LinearCombinationISK_Li1EffLNS1K_9ScaleType4KindE0ELNS_15FloatRoundStyleE2ESK_EENS1_15EpilogueDefaultEEEEEvvEEEEvNT_6ParamsE)
        /*0014*/ 	.word	0x000000f8


	//----- nvinfo : EIATTR_MIN_STACK_SIZE
	.align		4
.L_14:
        /*0018*/ 	.byte	0x04, 0x12
        /*001a*/ 	.short	(.L_16 - .L_15)
	.align		4
.L_15:
        /*001c*/ 	.word	index@(_ZN7cutlass13device_kernelINS_4gemm6kernel13GemmUniversalIN4cute5tupleIJiiiiEEENS1_10collective13CollectiveMmaINS1_37MainloopSm90TmaGmmaWarpSpecializedFP8ILi4ENS5_IJNS4_1CILi4EEENSA_ILi2EEENSA_ILi1EEEEEENS1_35KernelTmaWarpSpecializedCooperativeEEENS5_IJNSA_ILi256EEENSA_ILi128EEESI_EEENS_12float_e4m3_tENS5_IJlSD_lEEESK_SL_NS4_8TiledMMAINS4_8MMA_AtomIJNS4_4SM904GMMA31MMA_64x128x32_F32E4M3E4M3_SS_TNILNSP_7ScaleInE1ELSR_1EEEEEENS4_6LayoutINS5_IJSC_SD_SD_EEENS5_IJSD_NSA_ILi0EEESW_EEEEENS5_IJNS4_10UnderscoreESZ_SZ_EEEEENS4_23SM90_TMA_LOAD_MULTICASTENS4_14ComposedLayoutINS4_7SwizzleILi3ELi4ELi3EEENS4_18smem_ptr_flag_bitsILi8EEENSU_INS5_IJNSA_ILi8EEESI_EEENS5_IJSI_SD_EEEEEEEvNS4_8identityES12_S1C_vS1D_EENS_8epilogue10collective6detail29Sm90TmaWarpSpecializedAdapterINS1G_15DefaultEpilogueISK_SL_SL_NS1F_6thread17LinearCombinationISK_Li1EffLNS1K_9ScaleType4KindE0ELNS_15FloatRoundStyleE2ESK_EENS1_15EpilogueDefaultEEEEEvvEEEEvNT_6ParamsE)
        /*0020*/ 	.word	0x000000f8
.L_16:


//--------------------- .nv.compat                --------------------------
	.section	.nv.compat,"",@"SHT_CUDA_COMPAT_INFO"
	.align	4
        /*0000*/ 	.byte	0x02, 0x09, 0x01, 0x00, 0x02, 0x02, 0x04, 0x00, 0x02, 0x05, 0x05, 0x00, 0x03, 0x07, 0x01, 0x01
        /*0010*/ 	.byte	0x02, 0x03, 0x01, 0x00, 0x02, 0x06, 0x01, 0x00, 0x04, 0x0b, 0x08, 0x00, 0x00, 0x00, 0x00, 0x00
        /*0020*/ 	.byte	0x00, 0x00, 0x00, 0x00


//--------------------- .nv.info._ZN7cutlass13device_kernelINS_4gemm6kernel13GemmUniversalIN4cute5tupleIJiiiiEEENS1_10collective13CollectiveMmaINS1_37MainloopSm90TmaGmmaWarpSpecializedFP8ILi4ENS5_IJNS4_1CILi4EEENSA_ILi2EEENSA_ILi1EEEEEENS1_35KernelTmaWarpSpecializedCooperativeEEENS5_IJNSA_ILi256EEENSA_ILi128EEESI_EEENS_12float_e4m3_tENS5_IJlSD_lEEESK_SL_NS4_8TiledMMAINS4_8MMA_AtomIJNS4_4SM904GMMA31MMA_64x128x32_F32E4M3E4M3_SS_TNILNSP_7ScaleInE1ELSR_1EEEEEENS4_6LayoutINS5_IJSC_SD_SD_EEENS5_IJSD_NSA_ILi0EEESW_EEEEENS5_IJNS4_10UnderscoreESZ_SZ_EEEEENS4_23SM90_TMA_LOAD_MULTICASTENS4_14ComposedLayoutINS4_7SwizzleILi3ELi4ELi3EEENS4_18smem_ptr_flag_bitsILi8EEENSU_INS5_IJNSA_ILi8EEESI_EEENS5_IJSI_SD_EEEEEEEvNS4_8identityES12_S1C_vS1D_EENS_8epilogue10collective6detail29Sm90TmaWarpSpecializedAdapterINS1G_15DefaultEpilogueISK_SL_SL_NS1F_6thread17LinearCombinationISK_Li1EffLNS1K_9ScaleType4KindE0ELNS_15FloatRoundStyleE2ESK_EENS1_15EpilogueDefaultEEEEEvvEEEEvNT_6ParamsE --------------------------
	.section	.nv.info._ZN7cutlass13device_kernelINS_4gemm6kernel13GemmUniversalIN4cute5tupleIJiiiiEEENS1_10collective13CollectiveMmaINS1_37MainloopSm90TmaGmmaWarpSpecializedFP8ILi4ENS5_IJNS4_1CILi4EEENSA_ILi2EEENSA_ILi1EEEEEENS1_35KernelTmaWarpSpecializedCooperativeEEENS5_IJNSA_ILi256EEENSA_ILi128EEESI_EEENS_12float_e4m3_tENS5_IJlSD_lEEESK_SL_NS4_8TiledMMAINS4_8MMA_AtomIJNS4_4SM904GMMA31MMA_64x128x32_F32E4M3E4M3_SS_TNILNSP_7ScaleInE1ELSR_1EEEEEENS4_6LayoutINS5_IJSC_SD_SD_EEENS5_IJSD_NSA_ILi0EEESW_EEEEENS5_IJNS4_10UnderscoreESZ_SZ_EEEEENS4_23SM90_TMA_LOAD_MULTICASTENS4_14ComposedLayoutINS4_7SwizzleILi3ELi4ELi3EEENS4_18smem_ptr_flag_bitsILi8EEENSU_INS5_IJNSA_ILi8EEESI_EEENS5_IJSI_SD_EEEEEEEvNS4_8identityES12_S1C_vS1D_EENS_8epilogue10collective6detail29Sm90TmaWarpSpecializedAdapterINS1G_15DefaultEpilogueISK_SL_SL_NS1F_6thread17LinearCombinationISK_Li1EffLNS1K_9ScaleType4KindE0ELNS_15FloatRoundStyleE2ESK_EENS1_15EpilogueDefaultEEEEEvvEEEEvNT_6ParamsE,"",@"SHT_CUDA_INFO"
	.sectionflags	@""
	.align	4


	//----- nvinfo : EIATTR_CUDA_API_VERSION
	.align		4
        /*0000*/ 	.byte	0x04, 0x37
        /*0002*/ 	.short	(.L_18 - .L_17)
.L_17:
        /*0004*/ 	.word	0x00000082


	//----- nvinfo : EIATTR_KPARAM_INFO
	.align		4
.L_18:
        /*0008*/ 	.byte	0x04, 0x17
        /*000a*/ 	.short	(.L_20 - .L_19)
.L_19:
        /*000c*/ 	.word	0x00000000
        /*0010*/ 	.short	0x0000
        /*0012*/ 	.short	0x0070
        /*0014*/ 	.byte	0x00, 0xf0, 0x01, 0x10


	//----- nvinfo : EIATTR_SPARSE_MMA_MASK
	.align		4
.L_20:
        /*0018*/ 	.byte	0x03, 0x50
        /*001a*/ 	.short	0x0000


	//----- nvinfo : EIATTR_MAXREG_COUNT
	.align		4
        /*001c*/ 	.byte	0x03, 0x1b
        /*001e*/ 	.short	0x00a8


	//----- nvinfo : EIATTR_NUM_BARRIERS
	.align		4
        /*0020*/ 	.byte	0x02, 0x4c
        /*0022*/ 	.byte	0x01
	.zero		1


	//----- nvinfo : EIATTR_ANNOTATIONS
	.align		4
        /*0024*/ 	.byte	0x04, 0x55
        /*0026*/ 	.short	(.L_22 - .L_21)


	//   ....[0]....
.L_21:
        /*0028*/ 	.word	0x00000001
        /*002c*/ 	.byte	0x30, 0x07, 0x00, 0x00, 0x01, 0x00, 0x00, 0x00, 0x20, 0x08, 0x00, 0x00, 0x01, 0x00, 0x00, 0x00
        /* <DEDUP_REMOVED lines=192> */
        /*0c3c*/ 	.byte	0x90, 0x08, 0x01, 0x00


	//----- nvinfo : EIATTR_MERCURY_ISA_VERSION
	.align		4
.L_22:
        /*0c40*/ 	.byte	0x03, 0x5f
        /*0c42*/ 	.short	0x0101


	//----- nvinfo : EIATTR_INT_WARP_WIDE_INSTR_OFFSETS
	.align		4
        /*0c44*/ 	.byte	0x04, 0x31
        /*0c46*/ 	.short	(.L_24 - .L_23)


	//   ....[0]....
.L_23:
        /*0c48*/ 	.word	0x00000570


	//   ....[1]....
        /*0c4c*/ 	.word	0x00000580


	//   ....[2]....
        /*0c50*/ 	.word	0x00000700


	//   ....[3]....
        /*0c54*/ 	.word	0x00005510


	//----- nvinfo : EIATTR_COOP_GROUP_MASK_REGIDS
	.align		4
.L_24:
        /*0c58*/ 	.byte	0x04, 0x29
        /*0c5a*/ 	.short	(.L_26 - .L_25)


	//   ....[0]....
.L_25:
        /*0c5c*/ 	.word	0xffffffff


	//   ....[1]....
        /*0c60*/ 	.word	0xffffffff


	//   ....[2]....
        /*0c64*/ 	.word	0xffffffff


	//   ....[3]....
        /*0c68*/ 	.word	0xffffffff


	//   ....[4]....
        /*0c6c*/ 	.word	0xffffffff


	//   ....[5]....
        /*0c70*/ 	.word	0xffffffff


	//----- nvinfo : EIATTR_COOP_GROUP_INSTR_OFFSETS
	.align		4
.L_26:
        /*0c74*/ 	.byte	0x04, 0x28
        /*0c76*/ 	.short	(.L_28 - .L_27)


	//   ....[0]....
.L_27:
        /*0c78*/ 	.word	0x00000070


	//   ....[1]....
        /*0c7c*/ 	.word	0x00000080


	//   ....[2]....
        /*0c80*/ 	.word	0x000001a0


	//   ....[3]....
        /*0c84*/ 	.word	0x000003d0


	//   ....[4]....
        /*0c88*/ 	.word	0x00000860


	//   ....[5]....
        /*0c8c*/ 	.word	0x000015e0


	//----- nvinfo : EIATTR_REG_RECONFIG
	.align		4
.L_28:
        /*0c90*/ 	.byte	0x01, 0x54
	.zero		2


	//----- nvinfo : EIATTR_MBARRIER_INSTR_OFFSETS
	.align		4
        /*0c94*/ 	.byte	0x04, 0x39
        /*0c96*/ 	.short	(.L_30 - .L_29)


	//   ....[0]....
.L_29:
        /*0c98*/ 	.word	0x00000340
        /*0c9c*/ 	.word	0x000000ff
        /*0ca0*/ 	.word	0x00000000
        /*0ca4*/ 	.short	0x0100
        /*0ca6*/ 	.byte	0x09
	.zero		1


	//   ....[1]....
        /*0ca8*/ 	.word	0x00000350
        /*0cac*/ 	.word	0x000000ff
        /*0cb0*/ 	.word	0x00000020
        /*0cb4*/ 	.short	0x0100
        /*0cb6*/ 	.byte	0x09
	.zero		1


	//   ....[2]....
        /*0cb8*/ 	.word	0x00000360
        /*0cbc*/ 	.word	0x000000ff
        /*0cc0*/ 	.word	0x00000008
        /*0cc4*/ 	.short	0x0100
        /*0cc6*/ 	.byte	0x09
	.zero		1


	//   ....[3]....
        /*0cc8*/ 	.word	0x00000370
        /*0ccc*/ 	.word	0x000000ff
        /*0cd0*/ 	.word	0x00000028
        /*0cd4*/ 	.short	0x0100
        /*0cd6*/ 	.byte	0x09
	.zero		1


	//   ....[4]....
        /*0cd8*/ 	.word	0x00000380
        /*0cdc*/ 	.word	0x000000ff
        /*0ce0*/ 	.word	0x00000010
        /*0ce4*/ 	.short	0x0100
        /*0ce6*/ 	.byte	0x09
	.zero		1


	//   ....[5]....
        /*0ce8*/ 	.word	0x00000390
        /*0cec*/ 	.word	0x000000ff
        /*0cf0*/ 	.word	0x00000030
        /*0cf4*/ 	.short	0x0100
        /*0cf6*/ 	.byte	0x09
	.zero		1


	//   ....[6]....
        /*0cf8*/ 	.word	0x000003a0
        /*0cfc*/ 	.word	0x000000ff
        /*0d00*/ 	.word	0x00000018
        /*0d04*/ 	.short	0x0100
        /*0d06*/ 	.byte	0x09
	.zero		1


	//   ....[7]....
        /*0d08*/ 	.word	0x000003b0
        /*0d0c*/ 	.word	0x000000ff
        /*0d10*/ 	.word	0x00000038
        /*0d14*/ 	.short	0x0100
        /*0d16*/ 	.byte	0x09
	.zero		1


	//   ....[8]....
        /*0d18*/ 	.word	0x00000780
        /*0d1c*/ 	.word	0x000000ff
        /*0d20*/ 	.word	0x00000050
        /*0d24*/ 	.short	0x0100
        /*0d26*/ 	.byte	0x06
	.zero		1


	//   ....[9]....
        /*0d28*/ 	.word	0x000007e0
        /*0d2c*/ 	.word	0x000000ff
        /*0d30*/ 	.word	0x00000058
        /*0d34*/ 	.short	0x0100
        /*0d36*/ 	.byte	0x06
	.zero		1


	//   ....[10]....
        /*0d38*/ 	.word	0x00001de0
        /*0d3c*/ 	.word	0x000000ff
        /*0d40*/ 	.word	0x00000000
        /*0d44*/ 	.short	0x010a
        /*0d46*/ 	.byte	0x06
	.zero		1


	//   ....[11]....
        /*0d48*/ 	.word	0x00001e20
        /*0d4c*/ 	.word	0x000000ff
        /*0d50*/ 	.word	0x00000000
        /*0d54*/ 	.short	0x010a
        /*0d56*/ 	.byte	0x06
	.zero		1


	//   ....[12]....
        /*0d58*/ 	.word	0x00003190
        /*0d5c*/ 	.word	0x000000ff
        /*0d60*/ 	.word	0x00000000
        /*0d64*/ 	.short	0x010a
        /*0d66*/ 	.byte	0x10
	.zero		1


	//   ....[13]....
        /*0d68*/ 	.word	0x000031d0
        /*0d6c*/ 	.word	0x000000ff
        /*0d70*/ 	.word	0x00000000
        /*0d74*/ 	.short	0x010a
        /*0d76*/ 	.byte	0x10
	.zero		1


	//   ....[14]....
        /*0d78*/ 	.word	0x000043a0
        /*0d7c*/ 	.word	0x000000e5
        /*0d80*/ 	.word	0x00000000
        /*0d84*/ 	.short	0x0101
        /*0d86*/ 	.byte	0x3f
	.zero		1


	//   ....[15]....
        /*0d88*/ 	.word	0x000055b0
        /*0d8c*/ 	.word	0x00000018
        /*0d90*/ 	.word	0x00000000
        /*0d94*/ 	.short	0x0101
        /*0d96*/ 	.byte	0x3f
	.zero		1


	//   ....[16]....
        /*0d98*/ 	.word	0x0000fa60
        /*0d9c*/ 	.word	0x0000000b
        /*0da0*/ 	.word	0x00000020
        /*0da4*/ 	.short	0x010a
        /*0da6*/ 	.byte	0x3f
	.zero		1


	//   ....[17]....
        /*0da8*/ 	.word	0x0000fea0
        /*0dac*/ 	.word	0x00000003
        /*0db0*/ 	.word	0x00000058
        /*0db4*/ 	.short	0x0101
        /*0db6*/ 	.byte	0x3f
	.zero		1


	//   ....[18]....
        /*0db8*/ 	.word	0x000105e0
        /*0dbc*/ 	.word	0x00000007
        /*0dc0*/ 	.word	0x00000000
        /*0dc4*/ 	.short	0x010a
        /*0dc6*/ 	.byte	0x3f
	.zero		1


	//   ....[19]....
        /*0dc8*/ 	.word	0x00010660
        /*0dcc*/ 	.word	0x00000009
        /*0dd0*/ 	.word	0x00000000
        /*0dd4*/ 	.short	0x010a
        /*0dd6*/ 	.byte	0x3f
	.zero		1


	//   ....[20]....
        /*0dd8*/ 	.word	0x000106f0
        /*0ddc*/ 	.word	0x00000006
        /*0de0*/ 	.word	0x00000000
        /*0de4*/ 	.short	0x010a
        /*0de6*/ 	.byte	0x3f
	.zero		1


	//   ....[21]....
        /*0de8*/ 	.word	0x00010780
        /*0dec*/ 	.word	0x00000003
        /*0df0*/ 	.word	0x00000000
        /*0df4*/ 	.short	0x010a
        /*0df6*/ 	.byte	0x3f
	.zero		1


	//   ....[22]....
        /*0df8*/ 	.word	0x000107f0
        /*0dfc*/ 	.word	0x00000003
        /*0e00*/ 	.word	0x00000000
        /*0e04*/ 	.short	0x010a
        /*0e06*/ 	.byte	0x3f
	.zero		1


	//   ....[23]....
        /*0e08*/ 	.word	0x00010860
        /*0e0c*/ 	.word	0x00000000
        /*0e10*/ 	.word	0x00000000
        /*0e14*/ 	.short	0x010a
        /*0e16*/ 	.byte	0x3f
	.zero		1


	//   ....[24]....
        /*0e18*/ 	.word	0x00010940
        /*0e1c*/ 	.word	0x0000000b
        /*0e20*/ 	.word	0x00000020
        /*0e24*/ 	.short	0x010a
        /*0e26*/ 	.byte	0x3f
	.zero		1


	//   ....[25]....
        /*0e28*/ 	.word	0x00010a10
        /*0e2c*/ 	.word	0x00000007
        /*0e30*/ 	.word	0x00000000
        /*0e34*/ 	.short	0x010a
        /*0e36*/ 	.byte	0x3f
	.zero		1


	//   ....[26]....
        /*0e38*/ 	.word	0x00010a60
        /*0e3c*/ 	.word	0x00000009
        /*0e40*/ 	.word	0x00000000
        /*0e44*/ 	.short	0x010a
        /*0e46*/ 	.byte	0x3f
	.zero		1


	//   ....[27]....
        /*0e48*/ 	.word	0x00010ab0
        /*0e4c*/ 	.word	0x00000006
        /*0e50*/ 	.word	0x00000000
        /*0e54*/ 	.short	0x010a
        /*0e56*/ 	.byte	0x3f
	.zero		1


	//----- nvinfo : EIATTR_NUM_MBARRIERS
	.align		4
.L_30:
        /*0e58*/ 	.byte	0x03, 0x38
        /*0e5a*/ 	.short	0x000a


	//----- nvinfo : EIATTR_EXIT_INSTR_OFFSETS
	.align		4
        /*0e5c*/ 	.byte	0x04, 0x1c
        /*0e5e*/ 	.short	(.L_32 - .L_31)


	//   ....[0]....
.L_31:
        /*0e60*/ 	.word	0x000009f0


	//   ....[1]....
        /*0e64*/ 	.word	0x00001280


	//   ....[2]....
        /*0e68*/ 	.word	0x0000f020


	//   ....[3]....
        /*0e6c*/ 	.word	0x0000f5b0


	//   ....[4]....
        /*0e70*/ 	.word	0x000107d0


	//----- nvinfo : EIATTR_MAX_THREADS
	.align		4
.L_32:
        /*0e74*/ 	.byte	0x04, 0x05
        /*0e76*/ 	.short	(.L_34 - .L_33)
.L_33:
        /*0e78*/ 	.word	0x00000180
        /*0e7c*/ 	.word	0x00000001
        /*0e80*/ 	.word	0x00000001


	//----- nvinfo : EIATTR_CRS_STACK_SIZE
	.align		4
.L_34:
        /*0e84*/ 	.byte	0x04, 0x1e
        /*0e86*/ 	.short	(.L_36 - .L_35)
.L_35:
        /*0e88*/ 	.word	0x00000000


	//----- nvinfo : EIATTR_CBANK_PARAM_SIZE
	.align		4
.L_36:
        /*0e8c*/ 	.byte	0x03, 0x19
        /*0e8e*/ 	.short	0x0470


	//----- nvinfo : EIATTR_PARAM_CBANK
	.align		4
        /*0e90*/ 	.byte	0x04, 0x0a
        /*0e92*/ 	.short	(.L_38 - .L_37)
	.align		4
.L_37:
        /*0e94*/ 	.word	index@(.nv.constant0._ZN7cutlass13device_kernelINS_4gemm6kernel13GemmUniversalIN4cute5tupleIJiiiiEEENS1_10collective13CollectiveMmaINS1_37MainloopSm90TmaGmmaWarpSpecializedFP8ILi4ENS5_IJNS4_1CILi4EEENSA_ILi2EEENSA_ILi1EEEEEENS1_35KernelTmaWarpSpecializedCooperativeEEENS5_IJNSA_ILi256EEENSA_ILi128EEESI_EEENS_12float_e4m3_tENS5_IJlSD_lEEESK_SL_NS4_8TiledMMAINS4_8MMA_AtomIJNS4_4SM904GMMA31MMA_64x128x32_F32E4M3E4M3_SS_TNILNSP_7ScaleInE1ELSR_1EEEEEENS4_6LayoutINS5_IJSC_SD_SD_EEENS5_IJSD_NSA_ILi0EEESW_EEEEENS5_IJNS4_10UnderscoreESZ_SZ_EEEEENS4_23SM90_TMA_LOAD_MULTICASTENS4_14ComposedLayoutINS4_7SwizzleILi3ELi4ELi3EEENS4_18smem_ptr_flag_bitsILi8EEENSU_INS5_IJNSA_ILi8EEESI_EEENS5_IJSI_SD_EEEEEEEvNS4_8identityES12_S1C_vS1D_EENS_8epilogue10collective6detail29Sm90TmaWarpSpecializedAdapterINS1G_15DefaultEpilogueISK_SL_SL_NS1F_6thread17LinearCombinationISK_Li1EffLNS1K_9ScaleType4KindE0ELNS_15FloatRoundStyleE2ESK_EENS1_15EpilogueDefaultEEEEEvvEEEEvNT_6ParamsE)
        /*0e98*/ 	.short	0x0210
        /*0e9a*/ 	.short	0x0470


	//----- nvinfo : EIATTR_SW_WAR
	.align		4
.L_38:
        /*0e9c*/ 	.byte	0x04, 0x36
        /*0e9e*/ 	.short	(.L_40 - .L_39)
.L_39:
        /*0ea0*/ 	.word	0x00000008
.L_40:


//--------------------- .nv.callgraph             --------------------------
	.section	.nv.callgraph,"",@"SHT_CUDA_CALLGRAPH"
	.align	4
	.sectionentsize	8
	.align		4
        /*0000*/ 	.word	0x00000000
	.align		4
        /*0004*/ 	.word	0xffffffff
	.align		4
        /*0008*/ 	.word	0x00000000
	.align		4
        /*000c*/ 	.word	0xfffffffe
	.align		4
        /*0010*/ 	.word	0x00000000
	.align		4
        /*0014*/ 	.word	0xfffffffd
	.align		4
        /*0018*/ 	.word	0x00000000
	.align		4
        /*001c*/ 	.word	0xfffffffc


//--------------------- .nv.constant4             --------------------------
	.section	.nv.constant4,"a",@progbits
	.align	8
	.align		8
.nv.constant4:
        /*0000*/ 	.dword	_ZN40_INTERNAL_22ae56e5_4_k_cu_c94df83a_182324cuda3std3__45__cpo5beginE
	.align		8
        /*0008*/ 	.dword	_ZN40_INTERNAL_22ae56e5_4_k_cu_c94df83a_182324cuda3std3__45__cpo3endE
	.align		8
        /*0010*/ 	.dword	_ZN40_INTERNAL_22ae56e5_4_k_cu_c94df83a_182324cuda3std3__45__cpo6cbeginE
	.align		8
        /*0018*/ 	.dword	_ZN40_INTERNAL_22ae56e5_4_k_cu_c94df83a_182324cuda3std3__45__cpo4cendE
	.align		8
        /*0020*/ 	.dword	_ZN40_INTERNAL_22ae56e5_4_k_cu_c94df83a_182324cuda3std3__442_GLOBAL__N__22ae56e5_4_k_cu_c94df83a_182326ignoreE
	.align		8
        /*0028*/ 	.dword	_ZN40_INTERNAL_22ae56e5_4_k_cu_c94df83a_182324cuda3std3__419piecewise_constructE
	.align		8
        /*0030*/ 	.dword	_ZN40_INTERNAL_22ae56e5_4_k_cu_c94df83a_182324cuda3std3__48in_placeE
	.align		8
        /*0038*/ 	.dword	_ZN40_INTERNAL_22ae56e5_4_k_cu_c94df83a_182324cuda3std6ranges3__45__cpo4swapE
	.align		8
        /*0040*/ 	.dword	_ZN40_INTERNAL_22ae56e5_4_k_cu_c94df83a_182324cuda3std6ranges3__45__cpo9iter_moveE
	.align		8
        /*0048*/ 	.dword	_ZN40_INTERNAL_22ae56e5_4_k_cu_c94df83a_182324cute7productE
	.align		8
        /*0050*/ 	.dword	_ZN40_INTERNAL_22ae56e5_4_k_cu_c94df83a_182324cute1_E


//--------------------- .text._ZN7cutlass13device_kernelINS_4gemm6kernel13GemmUniversalIN4cute5tupleIJiiiiEEENS1_10collective13CollectiveMmaINS1_37MainloopSm90TmaGmmaWarpSpecializedFP8ILi4ENS5_IJNS4_1CILi4EEENSA_ILi2EEENSA_ILi1EEEEEENS1_35KernelTmaWarpSpecializedCooperativeEEENS5_IJNSA_ILi256EEENSA_ILi128EEESI_EEENS_12float_e4m3_tENS5_IJlSD_lEEESK_SL_NS4_8TiledMMAINS4_8MMA_AtomIJNS4_4SM904GMMA31MMA_64x128x32_F32E4M3E4M3_SS_TNILNSP_7ScaleInE1ELSR_1EEEEEENS4_6LayoutINS5_IJSC_SD_SD_EEENS5_IJSD_NSA_ILi0EEESW_EEEEENS5_IJNS4_10UnderscoreESZ_SZ_EEEEENS4_23SM90_TMA_LOAD_MULTICASTENS4_14ComposedLayoutINS4_7SwizzleILi3ELi4ELi3EEENS4_18smem_ptr_flag_bitsILi8EEENSU_INS5_IJNSA_ILi8EEESI_EEENS5_IJSI_SD_EEEEEEEvNS4_8identityES12_S1C_vS1D_EENS_8epilogue10collective6detail29Sm90TmaWarpSpecializedAdapterINS1G_15DefaultEpilogueISK_SL_SL_NS1F_6thread17LinearCombinationISK_Li1EffLNS1K_9ScaleType4KindE0ELNS_15FloatRoundStyleE2ESK_EENS1_15EpilogueDefaultEEEEEvvEEEEvNT_6ParamsE --------------------------
	.section	.text._ZN7cutlass13device_kernelINS_4gemm6kernel13GemmUniversalIN4cute5tupleIJiiiiEEENS1_10collective13CollectiveMmaINS1_37MainloopSm90TmaGmmaWarpSpecializedFP8ILi4ENS5_IJNS4_1CILi4EEENSA_ILi2EEENSA_ILi1EEEEEENS1_35KernelTmaWarpSpecializedCooperativeEEENS5_IJNSA_ILi256EEENSA_ILi128EEESI_EEENS_12float_e4m3_tENS5_IJlSD_lEEESK_SL_NS4_8TiledMMAINS4_8MMA_AtomIJNS4_4SM904GMMA31MMA_64x128x32_F32E4M3E4M3_SS_TNILNSP_7ScaleInE1ELSR_1EEEEEENS4_6LayoutINS5_IJSC_SD_SD_EEENS5_IJSD_NSA_ILi0EEESW_EEEEENS5_IJNS4_10UnderscoreESZ_SZ_EEEEENS4_23SM90_TMA_LOAD_MULTICASTENS4_14ComposedLayoutINS4_7SwizzleILi3ELi4ELi3EEENS4_18smem_ptr_flag_bitsILi8EEENSU_INS5_IJNSA_ILi8EEESI_EEENS5_IJSI_SD_EEEEEEEvNS4_8identityES12_S1C_vS1D_EENS_8epilogue10collective6detail29Sm90TmaWarpSpecializedAdapterINS1G_15DefaultEpilogueISK_SL_SL_NS1F_6thread17LinearCombinationISK_Li1EffLNS1K_9ScaleType4KindE0ELNS_15FloatRoundStyleE2ESK_EENS1_15EpilogueDefaultEEEEEvvEEEEvNT_6ParamsE,"ax",@progbits
	.align	128
.text._ZN7cutlass13device_kernelINS_4gemm6kernel13GemmUniversalIN4cute5tupleIJiiiiEEENS1_10collective13CollectiveMmaINS1_37MainloopSm90TmaGmmaWarpSpecializedFP8ILi4ENS5_IJNS4_1CILi4EEENSA_ILi2EEENSA_ILi1EEEEEENS1_35KernelTmaWarpSpecializedCooperativeEEENS5_IJNSA_ILi256EEENSA_ILi128EEESI_EEENS_12float_e4m3_tENS5_IJlSD_lEEESK_SL_NS4_8TiledMMAINS4_8MMA_AtomIJNS4_4SM904GMMA31MMA_64x128x32_F32E4M3E4M3_SS_TNILNSP_7ScaleInE1ELSR_1EEEEEENS4_6LayoutINS5_IJSC_SD_SD_EEENS5_IJSD_NSA_ILi0EEESW_EEEEENS5_IJNS4_10UnderscoreESZ_SZ_EEEEENS4_23SM90_TMA_LOAD_MULTICASTENS4_14ComposedLayoutINS4_7SwizzleILi3ELi4ELi3EEENS4_18smem_ptr_flag_bitsILi8EEENSU_INS5_IJNSA_ILi8EEESI_EEENS5_IJSI_SD_EEEEEEEvNS4_8identityES12_S1C_vS1D_EENS_8epilogue10collective6detail29Sm90TmaWarpSpecializedAdapterINS1G_15DefaultEpilogueISK_SL_SL_NS1F_6thread17LinearCombinationISK_Li1EffLNS1K_9ScaleType4KindE0ELNS_15FloatRoundStyleE2ESK_EENS1_15EpilogueDefaultEEEEEvvEEEEvNT_6ParamsE:
        .type           _ZN7cutlass13device_kernelINS_4gemm6kernel13GemmUniversalIN4cute5tupleIJiiiiEEENS1_10collective13CollectiveMmaINS1_37MainloopSm90TmaGmmaWarpSpecializedFP8ILi4ENS5_IJNS4_1CILi4EEENSA_ILi2EEENSA_ILi1EEEEEENS1_35KernelTmaWarpSpecializedCooperativeEEENS5_IJNSA_ILi256EEENSA_ILi128EEESI_EEENS_12float_e4m3_tENS5_IJlSD_lEEESK_SL_NS4_8TiledMMAINS4_8MMA_AtomIJNS4_4SM904GMMA31MMA_64x128x32_F32E4M3E4M3_SS_TNILNSP_7ScaleInE1ELSR_1EEEEEENS4_6LayoutINS5_IJSC_SD_SD_EEENS5_IJSD_NSA_ILi0EEESW_EEEEENS5_IJNS4_10UnderscoreESZ_SZ_EEEEENS4_23SM90_TMA_LOAD_MULTICASTENS4_14ComposedLayoutINS4_7SwizzleILi3ELi4ELi3EEENS4_18smem_ptr_flag_bitsILi8EEENSU_INS5_IJNSA_ILi8EEESI_EEENS5_IJSI_SD_EEEEEEEvNS4_8identityES12_S1C_vS1D_EENS_8epilogue10collective6detail29Sm90TmaWarpSpecializedAdapterINS1G_15DefaultEpilogueISK_SL_SL_NS1F_6thread17LinearCombinationISK_Li1EffLNS1K_9ScaleType4KindE0ELNS_15FloatRoundStyleE2ESK_EENS1_15EpilogueDefaultEEEEEvvEEEEvNT_6ParamsE,@function
        .size           _ZN7cutlass13device_kernelINS_4gemm6kernel13GemmUniversalIN4cute5tupleIJiiiiEEENS1_10collective13CollectiveMmaINS1_37MainloopSm90TmaGmmaWarpSpecializedFP8ILi4ENS5_IJNS4_1CILi4EEENSA_ILi2EEENSA_ILi1EEEEEENS1_35KernelTmaWarpSpecializedCooperativeEEENS5_IJNSA_ILi256EEENSA_ILi128EEESI_EEENS_12float_e4m3_tENS5_IJlSD_lEEESK_SL_NS4_8TiledMMAINS4_8MMA_AtomIJNS4_4SM904GMMA31MMA_64x128x32_F32E4M3E4M3_SS_TNILNSP_7ScaleInE1ELSR_1EEEEEENS4_6LayoutINS5_IJSC_SD_SD_EEENS5_IJSD_NSA_ILi0EEESW_EEEEENS5_IJNS4_10UnderscoreESZ_SZ_EEEEENS4_23SM90_TMA_LOAD_MULTICASTENS4_14ComposedLayoutINS4_7SwizzleILi3ELi4ELi3EEENS4_18smem_ptr_flag_bitsILi8EEENSU_INS5_IJNSA_ILi8EEESI_EEENS5_IJSI_SD_EEEEEEEvNS4_8identityES12_S1C_vS1D_EENS_8epilogue10collective6detail29Sm90TmaWarpSpecializedAdapterINS1G_15DefaultEpilogueISK_SL_SL_NS1F_6thread17LinearCombinationISK_Li1EffLNS1K_9ScaleType4KindE0ELNS_15FloatRoundStyleE2ESK_EENS1_15EpilogueDefaultEEEEEvvEEEEvNT_6ParamsE,(.L_x_332 - _ZN7cutlass13device_kernelINS_4gemm6kernel13GemmUniversalIN4cute5tupleIJiiiiEEENS1_10collective13CollectiveMmaINS1_37MainloopSm90TmaGmmaWarpSpecializedFP8ILi4ENS5_IJNS4_1CILi4EEENSA_ILi2EEENSA_ILi1EEEEEENS1_35KernelTmaWarpSpecializedCooperativeEEENS5_IJNSA_ILi256EEENSA_ILi128EEESI_EEENS_12float_e4m3_tENS5_IJlSD_lEEESK_SL_NS4_8TiledMMAINS4_8MMA_AtomIJNS4_4SM904GMMA31MMA_64x128x32_F32E4M3E4M3_SS_TNILNSP_7ScaleInE1ELSR_1EEEEEENS4_6LayoutINS5_IJSC_SD_SD_EEENS5_IJSD_NSA_ILi0EEESW_EEEEENS5_IJNS4_10UnderscoreESZ_SZ_EEEEENS4_23SM90_TMA_LOAD_MULTICASTENS4_14ComposedLayoutINS4_7SwizzleILi3ELi4ELi3EEENS4_18smem_ptr_flag_bitsILi8EEENSU_INS5_IJNSA_ILi8EEESI_EEENS5_IJSI_SD_EEEEEEEvNS4_8identityES12_S1C_vS1D_EENS_8epilogue10collective6detail29Sm90TmaWarpSpecializedAdapterINS1G_15DefaultEpilogueISK_SL_SL_NS1F_6thread17LinearCombinationISK_Li1EffLNS1K_9ScaleType4KindE0ELNS_15FloatRoundStyleE2ESK_EENS1_15EpilogueDefaultEEEEEvvEEEEvNT_6ParamsE)
        .other          _ZN7cutlass13device_kernelINS_4gemm6kernel13GemmUniversalIN4cute5tupleIJiiiiEEENS1_10collective13CollectiveMmaINS1_37MainloopSm90TmaGmmaWarpSpecializedFP8ILi4ENS5_IJNS4_1CILi4EEENSA_ILi2EEENSA_ILi1EEEEEENS1_35KernelTmaWarpSpecializedCooperativeEEENS5_IJNSA_ILi256EEENSA_ILi128EEESI_EEENS_12float_e4m3_tENS5_IJlSD_lEEESK_SL_NS4_8TiledMMAINS4_8MMA_AtomIJNS4_4SM904GMMA31MMA_64x128x32_F32E4M3E4M3_SS_TNILNSP_7ScaleInE1ELSR_1EEEEEENS4_6LayoutINS5_IJSC_SD_SD_EEENS5_IJSD_NSA_ILi0EEESW_EEEEENS5_IJNS4_10UnderscoreESZ_SZ_EEEEENS4_23SM90_TMA_LOAD_MULTICASTENS4_14ComposedLayoutINS4_7SwizzleILi3ELi4ELi3EEENS4_18smem_ptr_flag_bitsILi8EEENSU_INS5_IJNSA_ILi8EEESI_EEENS5_IJSI_SD_EEEEEEEvNS4_8identityES12_S1C_vS1D_EENS_8epilogue10collective6detail29Sm90TmaWarpSpecializedAdapterINS1G_15DefaultEpilogueISK_SL_SL_NS1F_6thread17LinearCombinationISK_Li1EffLNS1K_9ScaleType4KindE0ELNS_15FloatRoundStyleE2ESK_EENS1_15EpilogueDefaultEEEEEvvEEEEvNT_6ParamsE,@"STO_CUDA_ENTRY STV_DEFAULT"
_ZN7cutlass13device_kernelINS_4gemm6kernel13GemmUniversalIN4cute5tupleIJiiiiEEENS1_10collective13CollectiveMmaINS1_37MainloopSm90TmaGmmaWarpSpecializedFP8ILi4ENS5_IJNS4_1CILi4EEENSA_ILi2EEENSA_ILi1EEEEEENS1_35KernelTmaWarpSpecializedCooperativeEEENS5_IJNSA_ILi256EEENSA_ILi128EEESI_EEENS_12float_e4m3_tENS5_IJlSD_lEEESK_SL_NS4_8TiledMMAINS4_8MMA_AtomIJNS4_4SM904GMMA31MMA_64x128x32_F32E4M3E4M3_SS_TNILNSP_7ScaleInE1ELSR_1EEEEEENS4_6LayoutINS5_IJSC_SD_SD_EEENS5_IJSD_NSA_ILi0EEESW_EEEEENS5_IJNS4_10UnderscoreESZ_SZ_EEEEENS4_23SM90_TMA_LOAD_MULTICASTENS4_14ComposedLayoutINS4_7SwizzleILi3ELi4ELi3EEENS4_18smem_ptr_flag_bitsILi8EEENSU_INS5_IJNSA_ILi8EEESI_EEENS5_IJSI_SD_EEEEEEEvNS4_8identityES12_S1C_vS1D_EENS_8epilogue10collective6detail29Sm90TmaWarpSpecializedAdapterINS1G_15DefaultEpilogueISK_SL_SL_NS1F_6thread17LinearCombinationISK_Li1EffLNS1K_9ScaleType4KindE0ELNS_15FloatRoundStyleE2ESK_EENS1_15EpilogueDefaultEEEEEvvEEEEvNT_6ParamsE:
[----:B------:R-:W0:Y:S02]  /*0000*/  LDC R1, c[0x0][0x28] ;  /* 0x00000a00ff017b82 */ /* 0x000e240000000800 */
[----:B0-----:R-:W-:Y:S01]  /*0010*/  VIADD R1, R1, 0xffffff08 ;  /* 0xffffff0801017836 */ /* 0x001fe20000000000 */
[----:B------:R-:W0:Y:S01]  /*0020*/  S2R R4, SR_TID.X ;  /* 0x0000000000047919 */ /* 0x000e220000002100 */
[----:B------:R-:W-:Y:S01]  /*0030*/  ELECT P0, URZ, PT ;  /* 0x00000000003f782f */ /* 0x000fe20003800000 */
[----:B------:R-:W-:Y:S01]  /*0040*/  BSSY B0, `(.L_x_0) ;  /* 0x0000015000007945 */ /* 0x000fe20003800000 */
[--C-:B0-----:R-:W-:Y:S02]  /*0050*/  SHF.R.U32.HI R0, RZ, 0x5, R4.reuse ;  /* 0x00000005ff007819 */ /* 0x101fe40000011604 */
[----:B------:R-:W-:-:S03]  /*0060*/  SHF.R.U32.HI R2, RZ, 0x7, R4 ;  /* 0x00000007ff027819 */ /* 0x000fc60000011604 */
[----:B------:R-:W0:Y:S04]  /*0070*/  SHFL.IDX PT, R3, R0, RZ, 0x1f ;  /* 0x00001fff00037589 */ /* 0x000e2800000e0000 */
[----:B------:R-:W1:Y:S01]  /*0080*/  SHFL.IDX PT, R2, R2, RZ, 0x1f ;  /* 0x00001fff02027589 */ /* 0x000e6200000e0000 */
[----:B0-----:R-:W-:Y:S02]  /*0090*/  R2UR UR4, R3 ;  /* 0x00000000030472ca */ /* 0x001fe400000e0000 */
[----:B-1----:R-:W-:-:S11]  /*00a0*/  R2UR UR6, R2 ;  /* 0x00000000020672ca */ /* 0x002fd600000e0000 */
[----:B------:R-:W-:Y:S02]  /*00b0*/  USHF.R.S32.HI UR5, URZ, 0x1f, UR4 ;  /* 0x0000001f3f057899 */ /* 0x000fe40008011404 */
[----:B------:R-:W-:Y:S02]  /*00c0*/  ISETP.NE.OR P0, PT, RZ, UR4, !P0 ;  /* 0x00000004ff007c0c */ /* 0x000fe4000c705670 */
[----:B------:R-:W-:-:S04]  /*00d0*/  ULEA.HI UR5, UR5, UR4, URZ, 0x2 ;  /* 0x0000000405057291 */ /* 0x000fc8000f8f103f */
[----:B------:R-:W-:-:S04]  /*00e0*/  ULOP3.LUT UR5, UR5, 0xfffffffc, URZ, 0xc0, !UPT ;  /* 0xfffffffc05057892 */ /* 0x000fc8000f8ec03f */
[----:B------:R-:W-:-:S03]  /*00f0*/  UIADD3 UR8, UR4, -UR5, URZ ;  /* 0x8000000504087290 */ /* 0x000fc6000fffe03f */
[----:B------:R-:W-:Y:S09]  /*0100*/  @P0 BRA `(.L_x_1) ;  /* 0x0000000000200947 */ /* 0x000ff20003800000 */
[----:B------:R-:W-:Y:S02]  /*0110*/  ULDC.64 UR4, c[0x0][0x198] ;  /* 0x0000660000047ab9 */ /* 0x000fe40000000a00 */
[----:B------:R-:W-:Y:S02]  /*0120*/  UIADD3 UR10, UP0, UR4, 0xf0, URZ ;  /* 0x000000f0040a7890 */ /* 0x000fe4000ff1e03f */
[----:B------:R-:W-:Y:S02]  /*0130*/  UIADD3 UR4, UP1, UR4, 0x1f0, URZ ;  /* 0x000001f004047890 */ /* 0x000fe4000ff3e03f */
[----:B------:R-:W-:Y:S02]  /*0140*/  UIADD3.X UR11, URZ, UR5, URZ, UP0, !UPT ;  /* 0x000000053f0b7290 */ /* 0x000fe400087fe43f */
[----:B------:R-:W-:-:S07]  /*0150*/  UIADD3.X UR5, URZ, UR5, URZ, UP1, !UPT ;  /* 0x000000053f057290 */ /* 0x000fce0008ffe43f */
[----:B------:R0:W-:Y:S02]  /*0160*/  UTMACCTL.PF [UR10] ;  /* 0x000000000a0079b9 */ /* 0x0001e40008040000 */
[----:B------:R0:W-:Y:S02]  /*0170*/  UTMACCTL.PF [UR4] ;  /* 0x00000000040079b9 */ /* 0x0001e40008040000 */
[----:B0-----:R-:W-:Y:S01]  /*0180*/  NOP ;  /* 0x0000000000007918 */ /* 0x001fe20000000000 */
.L_x_1:
[----:B------:R-:W-:Y:S05]  /*0190*/  BSYNC B0 ;  /* 0x0000000000007941 */ /* 0x000fea0003800000 */
.L_x_0:
[----:B------:R-:W0:Y:S01]  /*01a0*/  SHFL.IDX PT, R3, R0, RZ, 0x1f ;  /* 0x00001fff00037589 */ /* 0x000e2200000e0000 */
[----:B------:R-:W-:Y:S01]  /*01b0*/  UISETP.NE.AND UP0, UPT, UR8, 0x3, UPT ;  /* 0x000000030800788c */ /* 0x000fe2000bf05270 */
[----:B------:R-:W-:Y:S01]  /*01c0*/  SHF.R.S32.HI R2, RZ, 0x1f, R4 ;  /* 0x0000001fff027819 */ /* 0x000fe20000011404 */
[----:B------:R-:W-:Y:S02]  /*01d0*/  UIADD3 UR10, UR6, -0x1, URZ ;  /* 0xffffffff060a7890 */ /* 0x000fe4000fffe03f */
[----:B------:R-:W-:Y:S01]  /*01e0*/  ISETP.NE.AND P1, PT, RZ, UR6, PT ;  /* 0x00000006ff007c0c */ /* 0x000fe2000bf25270 */
[----:B------:R-:W-:Y:S01]  /*01f0*/  UISETP.EQ.OR UP0, UPT, UR8, URZ, !UP0 ;  /* 0x0000003f0800728c */ /* 0x000fe2000c702670 */
[----:B------:R-:W-:Y:S01]  /*0200*/  LEA.HI R2, R2, R4, RZ, 0x7 ;  /* 0x0000000402027211 */ /* 0x000fe200078f38ff */
[----:B------:R-:W-:Y:S02]  /*0210*/  UISETP.GE.U32.AND UP1, UPT, UR10, 0x2, UPT ;  /* 0x000000020a00788c */ /* 0x000fe4000bf26070 */
[----:B------:R-:W-:-:S04]  /*0220*/  UISETP.EQ.AND UP0, UPT, UR6, URZ, UP0 ;  /* 0x0000003f0600728c */ /* 0x000fc80008702270 */
[----:B------:R-:W-:-:S04]  /*0230*/  USEL UR13, URZ, 0x1, !UP0 ;  /* 0x000000013f0d7887 */ /* 0x000fc8000c000000 */
[----:B------:R-:W-:Y:S01]  /*0240*/  USEL UR13, UR13, 0x2, UP1 ;  /* 0x000000020d0d7887 */ /* 0x000fe20008800000 */
[----:B0-----:R-:W-:-:S13]  /*0250*/  ISETP.NE.AND P0, PT, R3, RZ, PT ;  /* 0x000000ff0300720c */ /* 0x001fda0003f05270 */
[----:B------:R-:W-:Y:S05]  /*0260*/  @P0 BRA `(.L_x_2) ;  /* 0x0000000000580947 */ /* 0x000fea0003800000 */
[----:B------:R-:W0:Y:S01]  /*0270*/  S2UR UR9, SR_CgaCtaId ;  /* 0x00000000000979c3 */ /* 0x000e220000008800 */
[----:B------:R-:W-:Y:S01]  /*0280*/  UMOV UR4, 0x400 ;  /* 0x0000040000047882 */ /* 0x000fe20000000000 */
[----:B------:R-:W-:Y:S01]  /*0290*/  UMOV UR5, 0x1 ;  /* 0x0000000100057882 */ /* 0x000fe20000000000 */
[----:B------:R-:W-:Y:S01]  /*02a0*/  UMOV UR6, 0xa ;  /* 0x0000000a00067882 */ /* 0x000fe20000000000 */
[----:B------:R-:W-:Y:S01]  /*02b0*/  ELECT P0, URZ, PT ;  /* 0x00000000003f782f */ /* 0x000fe20003800000 */
[----:B------:R-:W-:-:S04]  /*02c0*/  UIADD3 UR6, -UR6, 0x100000, URZ ;  /* 0x0010000006067890 */ /* 0x000fc8000fffe13f */
[----:B------:R-:W-:Y:S02]  /*02d0*/  USHF.L.U32 UR7, UR6, 0xb, URZ ;  /* 0x0000000b06077899 */ /* 0x000fe4000800063f */
[----:B------:R-:W-:Y:S02]  /*02e0*/  USHF.L.U32 UR6, UR6, 0x1, URZ ;  /* 0x0000000106067899 */ /* 0x000fe4000800063f */
[----:B0-----:R-:W-:Y:S02]  /*02f0*/  ULEA UR9, UR9, UR4, 0x18 ;  /* 0x0000000409097291 */ /* 0x001fe4000f8ec03f */
[----:B------:R-:W-:-:S04]  /*0300*/  UIADD3 UR4, -UR5, 0x100000, URZ ;  /* 0x0010000005047890 */ /* 0x000fc8000fffe13f */
[----:B------:R-:W-:Y:S02]  /*0310*/  USHF.L.U32 UR5, UR4, 0xb, URZ ;  /* 0x0000000b04057899 */ /* 0x000fe4000800063f */
[----:B------:R-:W-:Y:S01]  /*0320*/  USHF.L.U32 UR4, UR4, 0x1, URZ ;  /* 0x0000000104047899 */ /* 0x000fe2000800063f */
[----:B------:R-:W0:Y:S11]  /*0330*/  FENCE.VIEW.ASYNC.S ;  /* 0x00000000000073c6 */ /* 0x000e360000000000 */
[----:B0-----:R0:W1:Y:S01]  /*0340*/  SYNCS.EXCH.64 URZ, [UR9], UR4 ;  /* 0x00000004093f75b2 */ /* 0x0010620008000100 */
[----:B------:R0:W2:Y:S01]  /*0350*/  SYNCS.EXCH.64 URZ, [UR9+0x20], UR6 ;  /* 0x00002006093f75b2 */ /* 0x0000a20008000100 */
[----:B------:R0:W3:Y:S01]  /*0360*/  SYNCS.EXCH.64 URZ, [UR9+0x8], UR4 ;  /* 0x00000804093f75b2 */ /* 0x0000e20008000100 */
[----:B------:R0:W4:Y:S01]  /*0370*/  SYNCS.EXCH.64 URZ, [UR9+0x28], UR6 ;  /* 0x00002806093f75b2 */ /* 0x0001220008000100 */
[----:B------:R0:W0:Y:S01]  /*0380*/  SYNCS.EXCH.64 URZ, [UR9+0x10], UR4 ;  /* 0x00001004093f75b2 */ /* 0x0000220008000100 */
[----:B------:R0:W0:Y:S01]  /*0390*/  SYNCS.EXCH.64 URZ, [UR9+0x30], UR6 ;  /* 0x00003006093f75b2 */ /* 0x0000220008000100 */
[----:B------:R0:W0:Y:S01]  /*03a0*/  SYNCS.EXCH.64 URZ, [UR9+0x18], UR4 ;  /* 0x00001804093f75b2 */ /* 0x0000220008000100 */
[----:B------:R0:W0:Y:S01]  /*03b0*/  SYNCS.EXCH.64 URZ, [UR9+0x38], UR6 ;  /* 0x00003806093f75b2 */ /* 0x0000220008000100 */
[----:B------:R-:W-:Y:S01]  /*03c0*/  NOP ;  /* 0x0000000000007918 */ /* 0x000fe20000000000 */
.L_x_2:
[----:B------:R-:W5:Y:S01]  /*03d0*/  SHFL.IDX PT, R0, R0, RZ, 0x1f ;  /* 0x00001fff00007589 */ /* 0x000f6200000e0000 */
[----:B0-----:R-:W0:Y:S01]  /*03e0*/  S2UR UR9, SR_CTAID.X ;  /* 0x00000000000979c3 */ /* 0x001e220000002500 */
[----:B------:R-:W-:Y:S02]  /*03f0*/  LOP3.LUT R2, R2, 0xffffff80, RZ, 0xc0, !PT ;  /* 0xffffff8002027812 */ /* 0x000fe400078ec0ff */
[----:B------:R-:W-:Y:S02]  /*0400*/  ELECT P0, URZ, PT ;  /* 0x00000000003f782f */ /* 0x000fe40003800000 */
[----:B------:R-:W-:Y:S01]  /*0410*/  SHF.R.S32.HI R8, RZ, 0x1f, R3 ;  /* 0x0000001fff087819 */ /* 0x000fe20000011403 */
[----:B------:R-:W-:Y:S01]  /*0420*/  ULDC UR4, c[0x0][0x150] ;  /* 0x0000540000047ab9 */ /* 0x000fe20000000800 */
[----:B------:R-:W-:Y:S01]  /*0430*/  NOP ;  /* 0x0000000000007918 */ /* 0x000fe20000000000 */
[----:B------:R-:W-:Y:S01]  /*0440*/  IMAD.IADD R4, R4, 0x1, -R2 ;  /* 0x0000000104047824 */ /* 0x000fe200078e0a02 */
[----:B------:R-:W-:Y:S01]  /*0450*/  LEA.HI R8, R8, R3, RZ, 0x2 ;  /* 0x0000000308087211 */ /* 0x000fe200078f10ff */
[----:B------:R-:W1:Y:S01]  /*0460*/  S2R R2, SR_CTAID.Y ;  /* 0x0000000000027919 */ /* 0x000e620000002600 */
[----:B------:R-:W2:Y:S01]  /*0470*/  LDC R9, c[0x0][0x144] ;  /* 0x00005100ff097b82 */ /* 0x000ea20000000800 */
[----:B------:R-:W-:Y:S01]  /*0480*/  NOP ;  /* 0x0000000000007918 */ /* 0x000fe20000000000 */
[----:B------:R-:W-:-:S02]  /*0490*/  SHF.R.S32.HI R5, RZ, 0x1f, R4 ;  /* 0x0000001fff057819 */ /* 0x000fc40000011404 */
[----:B------:R-:W-:Y:S02]  /*04a0*/  LOP3.LUT R8, R8, 0x3ffffffc, RZ, 0xc0, !PT ;  /* 0x3ffffffc08087812 */ /* 0x000fe400078ec0ff */
[----:B------:R-:W-:Y:S02]  /*04b0*/  LEA.HI R5, R5, R4, RZ, 0x3 ;  /* 0x0000000405057211 */ /* 0x000fe400078f18ff */
[----:B------:R-:W3:Y:S01]  /*04c0*/  LDC R11, c[0x0][0x148] ;  /* 0x00005200ff0b7b82 */ /* 0x000ee20000000800 */
[----:B------:R-:W-:Y:S01]  /*04d0*/  IMAD.IADD R8, R3, 0x1, -R8 ;  /* 0x0000000103087824 */ /* 0x000fe200078e0a08 */
[--C-:B------:R-:W-:Y:S02]  /*04e0*/  SHF.R.S32.HI R6, RZ, 0x3, R5.reuse ;  /* 0x00000003ff067819 */ /* 0x100fe40000011405 */
[----:B------:R-:W-:Y:S02]  /*04f0*/  SHF.R.S32.HI R5, RZ, 0x1f, R5 ;  /* 0x0000001fff057819 */ /* 0x000fe40000011405 */
[----:B-----5:R-:W-:-:S02]  /*0500*/  ISETP.NE.OR P0, PT, R0, RZ, !P0 ;  /* 0x000000ff0000720c */ /* 0x020fc40004705670 */
[----:B------:R-:W-:Y:S02]  /*0510*/  LEA.HI R5, R5, R6, RZ, 0x2 ;  /* 0x0000000605057211 */ /* 0x000fe400078f10ff */
[----:B0-----:R-:W-:Y:S02]  /*0520*/  I2FP.F32.U32 R0, UR9 ;  /* 0x0000000900007c45 */ /* 0x001fe40008201000 */
[----:B------:R-:W-:-:S03]  /*0530*/  LOP3.LUT R5, R5, 0xfffffffc, RZ, 0xc0, !PT ;  /* 0xfffffffc05057812 */ /* 0x000fc600078ec0ff */
[----:B------:R-:W-:Y:S01]  /*0540*/  FMUL R7, R0, UR4 ;  /* 0x0000000400077c20 */ /* 0x000fe20008400000 */
[----:B------:R-:W-:Y:S01]  /*0550*/  ULDC UR4, c[0x0][0x154] ;  /* 0x0000550000047ab9 */ /* 0x000fe20000000800 */
[----:B------:R-:W-:Y:S02]  /*0560*/  IMAD.IADD R5, R6, 0x1, -R5 ;  /* 0x0000000106057824 */ /* 0x000fe400078e0a05 */
[----:B------:R-:W-:Y:S01]  /*0570*/  VOTEU.ALL UP0, P0 ;  /* 0x00000000003f7886 */ /* 0x000fe20000000000 */
[----:B------:R-:W-:Y:S01]  /*0580*/  VOTEU.ALL UP1, P0 ;  /* 0x00000000003f7886 */ /* 0x000fe20000020000 */
[----:B------:R-:W0:Y:S01]  /*0590*/  F2I.U32.TRUNC.NTZ R7, R7 ;  /* 0x0000000700077305 */ /* 0x000e22000020f000 */
[----:B------:R-:W-:Y:S01]  /*05a0*/  IMAD R5, R8, 0x4, R5 ;  /* 0x0000000408057824 */ /* 0x000fe200078e0205 */
[----:B-1----:R-:W-:Y:S01]  /*05b0*/  I2FP.F32.U32 R8, R2 ;  /* 0x0000000200087245 */ /* 0x002fe20000201000 */
[----:B------:R-:W1:Y:S01]  /*05c0*/  @!UP0 S2UR UR7, SR_CgaCtaId ;  /* 0x00000000000789c3 */ /* 0x000e620000008800 */
[----:B------:R-:W-:-:S02]  /*05d0*/  @!UP0 UMOV UR6, 0x400 ;  /* 0x0000040000068882 */ /* 0x000fc40000000000 */
[----:B------:R-:W-:Y:S01]  /*05e0*/  SHF.R.S32.HI R0, RZ, 0x1f, R5 ;  /* 0x0000001fff007819 */ /* 0x000fe20000011405 */
[----:B------:R-:W-:Y:S01]  /*05f0*/  FMUL R8, R8, UR4 ;  /* 0x0000000408087c20 */ /* 0x000fe20008400000 */
[----:B------:R-:W-:Y:S02]  /*0600*/  UMOV UR4, 0x20 ;  /* 0x0000002000047882 */ /* 0x000fe40000000000 */
[----:B------:R-:W-:Y:S01]  /*0610*/  LEA.HI R0, R0, R5, RZ, 0x2 ;  /* 0x0000000500007211 */ /* 0x000fe200078f10ff */
[----:B------:R-:W-:-:S04]  /*0620*/  @!UP0 UIADD3 UR4, -UR4, 0x100000, URZ ;  /* 0x0010000004048890 */ /* 0x000fc8000fffe13f */
[----:B------:R-:W-:Y:S02]  /*0630*/  @!UP0 USHF.L.U32 UR5, UR4, 0xb, URZ ;  /* 0x0000000b04058899 */ /* 0x000fe4000800063f */
[----:B------:R-:W-:Y:S01]  /*0640*/  @!UP0 USHF.L.U32 UR4, UR4, 0x1, URZ ;  /* 0x0000000104048899 */ /* 0x000fe2000800063f */
[----:B------:R-:W5:Y:S01]  /*0650*/  F2I.U32.TRUNC.NTZ R8, R8 ;  /* 0x0000000800087305 */ /* 0x000f62000020f000 */
[----:B------:R-:W-:Y:S01]  /*0660*/  LOP3.LUT R6, R0, 0xfffffffc, RZ, 0xc0, !PT ;  /* 0xfffffffc00067812 */ /* 0x000fe200078ec0ff */
[----:B0-----:R-:W-:-:S04]  /*0670*/  IMAD.MOV R10, RZ, RZ, -R7 ;  /* 0x000000ffff0a7224 */ /* 0x001fc800078e0a07 */
[----:B--2---:R-:W-:Y:S02]  /*0680*/  IMAD R0, R9, R10, UR9 ;  /* 0x0000000909007e24 */ /* 0x004fe4000f8e020a */
[C---:B------:R-:W-:Y:S02]  /*0690*/  IMAD.IADD R7, R5.reuse, 0x1, -R6 ;  /* 0x0000000105077824 */ /* 0x040fe400078e0a06 */
[----:B------:R-:W-:-:S03]  /*06a0*/  IMAD.SHL.U32 R6, R5, 0x4, RZ ;  /* 0x0000000405067824 */ /* 0x000fc600078e00ff */
[----:B------:R-:W-:Y:S01]  /*06b0*/  ISETP.NE.AND P2, PT, R7, R0, PT ;  /* 0x000000000700720c */ /* 0x000fe20003f45270 */
[----:B-1----:R-:W-:Y:S01]  /*06c0*/  @!UP0 ULEA UR6, UR7, UR6, 0x18 ;  /* 0x0000000607068291 */ /* 0x002fe2000f8ec03f */
[----:B------:R-:W-:Y:S01]  /*06d0*/  LOP3.LUT R13, R5, 0xc, R6, 0x78, !PT ;  /* 0x0000000c050d7812 */ /* 0x000fe200078e7806 */
[----:B-----5:R-:W-:Y:S01]  /*06e0*/  IMAD.MOV R12, RZ, RZ, -R8 ;  /* 0x000000ffff0c7224 */ /* 0x020fe200078e0a08 */
[----:B------:R-:W0:Y:S01]  /*06f0*/  LDC R7, c[0x0][0x140] ;  /* 0x00005000ff077b82 */ /* 0x000e220000000800 */
[----:B------:R-:W-:Y:S01]  /*0700*/  VOTEU.ALL UP0, P0 ;  /* 0x00000000003f7886 */ /* 0x000fe20000000000 */
[----:B------:R-:W-:Y:S01]  /*0710*/  LOP3.LUT P0, RZ, R4, 0x7, RZ, 0xc0, !PT ;  /* 0x0000000704ff7812 */ /* 0x000fe2000780c0ff */
[----:B---3--:R-:W-:Y:S01]  /*0720*/  IMAD R6, R11, R12, R2 ;  /* 0x0000000c0b067224 */ /* 0x008fe200078e0202 */
[----:B------:R1:W-:Y:S01]  /*0730*/  STL [R1+0x74], R13 ;  /* 0x0000740d01007387 */ /* 0x0003e20000100800 */
[----:B------:R-:W-:Y:S01]  /*0740*/  IMAD.MOV.U32 R4, RZ, RZ, 0x1 ;  /* 0x00000001ff047424 */ /* 0x000fe200078e00ff */
[----:B------:R-:W-:-:S03]  /*0750*/  ISETP.LT.U32.AND P0, PT, R13, 0x8, !P0 ;  /* 0x000000080d00780c */ /* 0x000fc60004701070 */
[----:B------:R-:W-:Y:S01]  /*0760*/  @P2 SHF.R.S32.HI R5, RZ, 0x1f, R13 ;  /* 0x0000001fff052819 */ /* 0x000fe2000001140d */
[----:B------:R-:W2:Y:S02]  /*0770*/  FENCE.VIEW.ASYNC.S ;  /* 0x00000000000073c6 */ /* 0x000ea40000000000 */
[----:B--2---:R1:W2:Y:S01]  /*0780*/  @!UP0 SYNCS.EXCH.64 URZ, [UR6+0x50], UR4 ;  /* 0x00005004063f85b2 */ /* 0x0042a20008000100 */
[----:B------:R-:W-:-:S04]  /*0790*/  @P2 LEA.HI R5, R5, R13, RZ, 0x2 ;  /* 0x0000000d05052211 */ /* 0x000fc800078f10ff */
[----:B------:R-:W-:-:S04]  /*07a0*/  @P2 SHF.R.S32.HI R5, RZ, 0x2, R5 ;  /* 0x00000002ff052819 */ /* 0x000fc80000011405 */
[----:B------:R-:W-:Y:S02]  /*07b0*/  @P2 ISETP.NE.AND P3, PT, R5, R6, PT ;  /* 0x000000060500220c */ /* 0x000fe40003f65270 */
[----:B------:R-:W-:Y:S02]  /*07c0*/  SEL R5, RZ, 0x1, !P0 ;  /* 0x00000001ff057807 */ /* 0x000fe40004000000 */
[----:B------:R-:W-:Y:S01]  /*07d0*/  @P2 SEL R4, RZ, 0x1, P3 ;  /* 0x00000001ff042807 */ /* 0x000fe20001800000 */
[----:B------:R1:W3:Y:S01]  /*07e0*/  @!UP1 SYNCS.EXCH.64 URZ, [UR6+0x58], UR4 ;  /* 0x00005804063f95b2 */ /* 0x0002e20008000100 */
[----:B0-----:R-:W-:Y:S01]  /*07f0*/  ISETP.EQ.U32.AND P5, PT, R7, 0x1, PT ;  /* 0x000000010700780c */ /* 0x001fe20003fa2070 */
[----:B------:R-:W-:Y:S01]  /*0800*/  NOP ;  /* 0x0000000000007918 */ /* 0x000fe20000000000 */
[----:B------:R-:W-:-:S05]  /*0810*/  LOP3.LUT R4, R4, R5, RZ, 0xc0, !PT ;  /* 0x0000000504047212 */ /* 0x000fca00078ec0ff */
[----:B------:R1:W-:Y:S06]  /*0820*/  STL [R1+0x70], R4 ;  /* 0x0000700401007387 */ /* 0x0003ec0000100800 */
[----:B--23--:R-:W-:Y:S05]  /*0830*/  @!P5 BRA `(.L_x_3) ;  /* 0x000000000008d947 */ /* 0x00cfea0003800000 */
[----:B----4-:R-:W-:Y:S01]  /*0840*/  UCGABAR_ARV ;  /* 0x00000000000079c7 */ /* 0x010fe20008000000 */
[----:B------:R-:W-:Y:S05]  /*0850*/  BRA `(.L_x_4) ;  /* 0x0000000000047947 */ /* 0x000fea0003800000 */
.L_x_3:
[----:B----4-:R-:W-:Y:S01]  /*0860*/  NOP ;  /* 0x0000000000007918 */ /* 0x010fe20000000000 */
.L_x_4:
[----:B------:R-:W0:Y:S01]  /*0870*/  LDC R3, c[0x0][0x65c] ;  /* 0x00019700ff037b82 */ /* 0x000e220000000800 */
[----:B-1----:R-:W-:Y:S02]  /*0880*/  IMAD.U32 R4, RZ, RZ, UR9 ;  /* 0x00000009ff047e24 */ /* 0x002fe4000f8e00ff */
[----:B------:R-:W-:Y:S01]  /*0890*/  IMAD.MOV.U32 R5, RZ, RZ, RZ ;  /* 0x000000ffff057224 */ /* 0x000fe200078e00ff */
[----:B0-----:R-:W-:-:S13]  /*08a0*/  ISETP.NE.AND P4, PT, R3, 0x1, PT ;  /* 0x000000010300780c */ /* 0x001fda0003f85270 */
[----:B------:R-:W0:Y:S01]  /*08b0*/  @P4 LDC R7, c[0x0][0x10] ;  /* 0x00000400ff074b82 */ /* 0x000e220000000800 */
[----:B------:R-:W-:Y:S02]  /*08c0*/  @P4 IMAD.MOV.U32 R3, RZ, RZ, RZ ;  /* 0x000000ffff034224 */ /* 0x000fe400078e00ff */
[----:B------:R-:W-:-:S05]  /*08d0*/  @P4 IMAD.MOV.U32 R13, RZ, RZ, RZ ;  /* 0x000000ffff0d4224 */ /* 0x000fca00078e00ff */
[----:B------:R-:W1:Y:S01]  /*08e0*/  @!P4 LDC R9, c[0x0][0xc] ;  /* 0x00000300ff09cb82 */ /* 0x000e620000000800 */
[----:B0-----:R-:W-:-:S04]  /*08f0*/  @P4 IMAD.WIDE.U32 R6, R7, UR9, R2 ;  /* 0x0000000907064c25 */ /* 0x001fc8000f8e0002 */
[----:B------:R-:W-:Y:S02]  /*0900*/  @P4 IMAD.MOV.U32 R19, RZ, RZ, R6 ;  /* 0x000000ffff134224 */ /* 0x000fe400078e0006 */
[----:B------:R-:W-:Y:S02]  /*0910*/  @P4 IMAD.IADD R23, R7, 0x1, R13 ;  /* 0x0000000107174824 */ /* 0x000fe400078e020d */
[----:B-1----:R-:W-:-:S04]  /*0920*/  @!P4 IMAD.WIDE.U32 R4, R2, R9, R4 ;  /* 0x000000090204c225 */ /* 0x002fc800078e0004 */
[----:B------:R-:W-:Y:S02]  /*0930*/  @!P4 IMAD.MOV.U32 R19, RZ, RZ, R4 ;  /* 0x000000ffff13c224 */ /* 0x000fe400078e0004 */
[----:B------:R-:W-:-:S03]  /*0940*/  @!P4 IMAD.MOV.U32 R23, RZ, RZ, R5 ;  /* 0x000000ffff17c224 */ /* 0x000fc600078e0005 */
[----:B------:R0:W-:Y:S04]  /*0950*/  STL [R1+0x7c], R19 ;  /* 0x00007c1301007387 */ /* 0x0001e80000100800 */
[----:B------:R0:W-:Y:S01]  /*0960*/  STL [R1+0x78], R23 ;  /* 0x0000781701007387 */ /* 0x0001e20000100800 */
[----:B------:R-:W-:Y:S05]  /*0970*/  @!P5 BRA `(.L_x_5) ;  /* 0x00000000000cd947 */ /* 0x000fea0003800000 */
[----:B------:R-:W-:Y:S01]  /*0980*/  UCGABAR_WAIT ;  /* 0x0000000000007dc7 */ /* 0x000fe20008000000 */
[----:B------:R-:W-:Y:S01]  /*0990*/  CCTL.IVALL ;  /* 0x00000000ff00798f */ /* 0x000fe20002000000 */
[----:B------:R-:W-:Y:S05]  /*09a0*/  BRA `(.L_x_6) ;  /* 0x0000000000047947 */ /* 0x000fea0003800000 */
.L_x_5:
[----:B------:R-:W-:Y:S06]  /*09b0*/  BAR.SYNC.DEFER_BLOCKING 0x0 ;  /* 0x0000000000007b1d */ /* 0x000fec0000010000 */
.L_x_6:
[----:B------:R-:W-:Y:S05]  /*09c0*/  @!P1 BRA `(.L_x_7) ;  /* 0x000000e400989947 */ /* 0x000fea0003800000 */
[----:B------:R-:W-:-:S06]  /*09d0*/  UISETP.GT.U32.AND UP0, UPT, UR10, 0x1, UPT ;  /* 0x000000010a00788c */ /* 0x000fcc000bf04070 */
[----:B------:R-:W-:-:S13]  /*09e0*/  PLOP3.LUT P0, PT, PT, PT, UP0, 0x80, 0x0 ;  /* 0x000000000000781c */ /* 0x000fda0003f0f008 */
[----:B------:R-:W-:Y:S05]  /*09f0*/  @P0 EXIT ;  /* 0x000000000000094d */ /* 0x000fea0003800000 */
[----:B------:R-:W-:Y:S01]  /*0a00*/  IMAD.MOV.U32 R6, RZ, RZ, -0x1 ;  /* 0xffffffffff067424 */ /* 0x000fe200078e00ff */
[----:B------:R-:W-:Y:S01]  /*0a10*/  ULDC.64 UR4, c[0x0][0x650] ;  /* 0x0001940000047ab9 */ /* 0x000fe20000000a00 */
[----:B------:R-:W-:Y:S01]  /*0a20*/  IMAD.MOV.U32 R5, RZ, RZ, -0x1 ;  /* 0xffffffffff057424 */ /* 0x000fe200078e00ff */
[----:B------:R-:W-:Y:S01]  /*0a30*/  ISETP.GE.U32.AND P0, PT, R19, UR4, PT ;  /* 0x0000000413007c0c */ /* 0x000fe2000bf06070 */
[----:B------:R-:W-:Y:S01]  /*0a40*/  UMOV UR12, 0xffffffff ;  /* 0xffffffff000c7882 */ /* 0x000fe20000000000 */
[----:B------:R1:W-:Y:S01]  /*0a50*/  STL [R1+0x84], R6 ;  /* 0x0000840601007387 */ /* 0x0003e20000100800 */
[----:B------:R-:W-:Y:S02]  /*0a60*/  PRMT R4, RZ, 0x7610, R4 ;  /* 0x00007610ff047816 */ /* 0x000fe40000000004 */
[----:B------:R-:W-:Y:S01]  /*0a70*/  ISETP.GE.U32.AND.EX P0, PT, R23, UR5, PT, P0 ;  /* 0x0000000517007c0c */ /* 0x000fe2000bf06100 */
[----:B------:R1:W-:-:S12]  /*0a80*/  STL [R1+0x80], R5 ;  /* 0x0000800501007387 */ /* 0x0003d80000100800 */
[----:B-1----:R-:W-:Y:S05]  /*0a90*/  @P0 BRA `(.L_x_8) ;  /* 0x0000000400380947 */ /* 0x002fea0003800000 */
[----:B------:R-:W1:Y:S01]  /*0aa0*/  LDC.64 R14, c[0x0][0x628] ;  /* 0x00018a00ff0e7b82 */ /* 0x000e620000000a00 */
[----:B------:R-:W-:Y:S02]  /*0ab0*/  IMAD.MOV.U32 R4, RZ, RZ, R19 ;  /* 0x000000ffff047224 */ /* 0x000fe400078e0013 */
[----:B------:R-:W-:-:S05]  /*0ac0*/  IMAD.MOV.U32 R5, RZ, RZ, R23 ;  /* 0x000000ffff057224 */ /* 0x000fca00078e0017 */
[----:B------:R-:W2:Y:S08]  /*0ad0*/  LDC R10, c[0x0][0x630] ;  /* 0x00018c00ff0a7b82 */ /* 0x000eb00000000800 */
[----:B------:R-:W3:Y:S01]  /*0ae0*/  LDC.64 R16, c[0x0][0x620] ;  /* 0x00018800ff107b82 */ /* 0x000ee20000000a00 */
[----:B-1----:R-:W-:-:S04]  /*0af0*/  ISETP.NE.U32.AND P0, PT, R14, RZ, PT ;  /* 0x000000ff0e00720c */ /* 0x002fc80003f05070 */
[----:B------:R-:W-:-:S13]  /*0b00*/  ISETP.NE.AND.EX P0, PT, R15, RZ, PT, P0 ;  /* 0x000000ff0f00720c */ /* 0x000fda0003f05300 */
[----:B--23--:R-:W-:Y:S05]  /*0b10*/  @!P0 BRA `(.L_x_9) ;  /* 0x0000000000288947 */ /* 0x00cfea0003800000 */
[----:B------:R-:W1:Y:S02]  /*0b20*/  LDC R9, c[0x0][0x634] ;  /* 0x00018d00ff097b82 */ /* 0x000e640000000800 */
[----:B-1----:R-:W-:-:S05]  /*0b30*/  IADD3 R9, P0, R19, R9, RZ ;  /* 0x0000000913097210 */ /* 0x002fca0007f1e0ff */
[----:B------:R-:W-:-:S04]  /*0b40*/  IMAD.X R13, RZ, RZ, R23, P0 ;  /* 0x000000ffff0d7224 */ /* 0x000fc800000e0617 */
[----:B------:R-:W-:-:S04]  /*0b50*/  IMAD.WIDE.U32 R4, R13, R14, RZ ;  /* 0x0000000e0d047225 */ /* 0x000fc800078e00ff */
[----:B------:R-:W-:-:S04]  /*0b60*/  IMAD.WIDE.U32 R6, P0, R9, R15, R4 ;  /* 0x0000000f09067225 */ /* 0x000fc80007800004 */
[----:B------:R-:W-:-:S04]  /*0b70*/  IMAD.WIDE.U32 R4, R9, R14, RZ ;  /* 0x0000000e09047225 */ /* 0x000fc800078e00ff */
[----:B------:R-:W-:Y:S01]  /*0b80*/  IMAD.X R9, RZ, RZ, RZ, P0 ;  /* 0x000000ffff097224 */ /* 0x000fe200000e06ff */
[----:B------:R-:W-:Y:S01]  /*0b90*/  IADD3 RZ, P0, R5, R6, RZ ;  /* 0x0000000605ff7210 */ /* 0x000fe20007f1e0ff */
[----:B------:R-:W-:-:S04]  /*0ba0*/  IMAD.MOV.U32 R8, RZ, RZ, R7 ;  /* 0x000000ffff087224 */ /* 0x000fc800078e0007 */
[----:B------:R-:W-:-:S08]  /*0bb0*/  IMAD.WIDE.U32.X R4, R13, R15, R8, P0 ;  /* 0x0000000f0d047225 */ /* 0x000fd000000e0408 */
.L_x_9:
[----:B------:R-:W1:Y:S01]  /*0bc0*/  LDC.64 R20, c[0x0][0x640] ;  /* 0x00019000ff147b82 */ /* 0x000e620000000a00 */
[-C--:B------:R-:W-:Y:S01]  /*0bd0*/  SHF.R.U64 R22, R4, R10.reuse, R5 ;  /* 0x0000000a04167219 */ /* 0x080fe20000001205 */
[----:B------:R-:W-:Y:S01]  /*0be0*/  IMAD.MOV.U32 R4, RZ, RZ, R19 ;  /* 0x000000ffff047224 */ /* 0x000fe200078e0013 */
[----:B------:R-:W-:Y:S01]  /*0bf0*/  SHF.R.U32.HI R3, RZ, R10, R5 ;  /* 0x0000000aff037219 */ /* 0x000fe20000011605 */
[----:B------:R-:W-:Y:S01]  /*0c00*/  IMAD.MOV.U32 R5, RZ, RZ, R23 ;  /* 0x000000ffff057224 */ /* 0x000fe200078e0017 */
[----:B------:R-:W-:Y:S01]  /*0c10*/  IADD3 R7, P0, RZ, -R22, RZ ;  /* 0x80000016ff077210 */ /* 0x000fe20007f1e0ff */
[----:B0-----:R-:W-:Y:S02]  /*0c20*/  IMAD R23, R11, R12, R2 ;  /* 0x0000000c0b177224 */ /* 0x001fe400078e0202 */
[----:B------:R-:W0:Y:S01]  /*0c30*/  LDC R8, c[0x0][0x618] ;  /* 0x00018600ff087b82 */ /* 0x000e220000000800 */
[----:B------:R-:W-:Y:S02]  /*0c40*/  IMAD.MOV.U32 R11, RZ, RZ, 0x1 ;  /* 0x00000001ff0b7424 */ /* 0x000fe400078e00ff */
[----:B------:R-:W-:-:S02]  /*0c50*/  IMAD.X R3, RZ, RZ, ~R3, P0 ;  /* 0x000000ffff037224 */ /* 0x000fc400000e0e03 */
[----:B------:R-:W-:-:S03]  /*0c60*/  IMAD.WIDE.U32 R4, R7, R16, R4 ;  /* 0x0000001007047225 */ /* 0x000fc600078e0004 */
[----:B------:R-:W2:Y:S01]  /*0c70*/  LDC R14, c[0x0][0x608] ;  /* 0x00018200ff0e7b82 */ /* 0x000ea20000000800 */
[----:B------:R-:W-:-:S04]  /*0c80*/  IMAD R6, R3, R16, RZ ;  /* 0x0000001003067224 */ /* 0x000fc800078e02ff */
[----:B------:R-:W-:-:S03]  /*0c90*/  IMAD R3, R7, R17, R6 ;  /* 0x0000001107037224 */ /* 0x000fc600078e0206 */
[----:B------:R-:W3:Y:S01]  /*0ca0*/  LDC R18, c[0x0][0x658] ;  /* 0x00019600ff127b82 */ /* 0x000ee20000000800 */
[----:B------:R-:W-:Y:S01]  /*0cb0*/  IMAD.IADD R3, R5, 0x1, R3 ;  /* 0x0000000105037824 */ /* 0x000fe200078e0203 */
[----:B-1----:R-:W-:Y:S01]  /*0cc0*/  ISETP.NE.U32.AND P0, PT, R20, RZ, PT ;  /* 0x000000ff1400720c */ /* 0x002fe20003f05070 */
[----:B------:R-:W-:-:S03]  /*0cd0*/  IMAD.MOV.U32 R5, RZ, RZ, -0x1 ;  /* 0xffffffffff057424 */ /* 0x000fc600078e00ff */
[----:B------:R-:W-:Y:S02]  /*0ce0*/  ISETP.NE.AND.EX P0, PT, R21, RZ, PT, P0 ;  /* 0x000000ff1500720c */ /* 0x000fe40003f05300 */
[----:B------:R-:W1:Y:S01]  /*0cf0*/  LDC R13, c[0x0][0x600] ;  /* 0x00018000ff0d7b82 */ /* 0x000e620000000800 */
[-CC-:B0-----:R-:W-:Y:S02]  /*0d00*/  SHF.R.U64 R10, R4, R8.reuse, R3.reuse ;  /* 0x00000008040a7219 */ /* 0x181fe40000001203 */
[----:B------:R-:W-:-:S05]  /*0d10*/  SHF.R.U32.HI R3, RZ, R8, R3 ;  /* 0x00000008ff037219 */ /* 0x000fca0000011603 */
[----:B------:R-:W0:Y:S01]  /*0d20*/  LDC R15, c[0x0][0x648] ;  /* 0x00019200ff0f7b82 */ /* 0x000e220000000800 */
[-CC-:B--2---:R-:W-:Y:S02]  /*0d30*/  SHF.R.U64 R19, R10, R14.reuse, R3.reuse ;  /* 0x0000000e0a137219 */ /* 0x184fe40000001203 */
[----:B------:R-:W-:-:S05]  /*0d40*/  SHF.R.U32.HI R3, RZ, R14, R3 ;  /* 0x0000000eff037219 */ /* 0x000fca0000011603 */
[----:B------:R-:W2:Y:S01]  /*0d50*/  LDC R17, c[0x0][0x638] ;  /* 0x00018e00ff117b82 */ /* 0x000ea20000000800 */
[-C--:B---3--:R-:W-:Y:S02]  /*0d60*/  SHF.L.U32 R2, R5, R18.reuse, RZ ;  /* 0x0000001205027219 */ /* 0x088fe400000006ff */
[--C-:B------:R-:W-:Y:S02]  /*0d70*/  SHF.R.U64 R12, R19, R18, R3.reuse ;  /* 0x00000012130c7219 */ /* 0x100fe40000001203 */
[----:B------:R-:W-:Y:S02]  /*0d80*/  LOP3.LUT R8, RZ, R2, RZ, 0x33, !PT ;  /* 0x00000002ff087212 */ /* 0x000fe400078e33ff */
[----:B------:R-:W-:Y:S01]  /*0d90*/  SHF.R.U32.HI R3, RZ, R18, R3 ;  /* 0x00000012ff037219 */ /* 0x000fe20000011603 */
[----:B------:R-:W3:Y:S01]  /*0da0*/  LDC R16, c[0x0][0x610] ;  /* 0x00018400ff107b82 */ /* 0x000ee20000000800 */
[----:B------:R-:W-:Y:S01]  /*0db0*/  IMAD.MOV.U32 R2, RZ, RZ, R12 ;  /* 0x000000ffff027224 */ /* 0x000fe200078e000c */
[----:B------:R-:W-:Y:S06]  /*0dc0*/  @!P0 BRA `(.L_x_10) ;  /* 0x0000000000288947 */ /* 0x000fec0003800000 */
[----:B------:R-:W4:Y:S02]  /*0dd0*/  LDC R7, c[0x0][0x64c] ;  /* 0x00019300ff077b82 */ /* 0x000f240000000800 */
[----:B----4-:R-:W-:-:S05]  /*0de0*/  IADD3 R7, P0, R12, R7, RZ ;  /* 0x000000070c077210 */ /* 0x010fca0007f1e0ff */
        /* <DEDUP_REMOVED lines=8> */
.L_x_10:
[----:B0-----:R-:W-:Y:S01]  /*0e70*/  SHF.R.U64 R4, R2, R15, R3 ;  /* 0x0000000f02047219 */ /* 0x001fe20000001203 */
[----:B-1----:R-:W-:Y:S01]  /*0e80*/  VIADD R5, R13, 0xffffffff ;  /* 0xffffffff0d057836 */ /* 0x002fe20000000000 */
[----:B------:R-:W-:Y:S02]  /*0e90*/  SHF.L.U32 R2, R11, R18, RZ ;  /* 0x000000120b027219 */ /* 0x000fe400000006ff */
[----:B------:R-:W-:Y:S01]  /*0ea0*/  LOP3.LUT R3, R19, R8, RZ, 0xc0, !PT ;  /* 0x0000000813037212 */ /* 0x000fe200078ec0ff */
[----:B------:R-:W-:Y:S01]  /*0eb0*/  IMAD.MOV R6, RZ, RZ, -R4 ;  /* 0x000000ffff067224 */ /* 0x000fe200078e0a04 */
[----:B------:R-:W-:Y:S02]  /*0ec0*/  SEL R0, R0, R23, !P4 ;  /* 0x0000001700007207 */ /* 0x000fe40006000000 */
[----:B------:R-:W-:Y:S01]  /*0ed0*/  LOP3.LUT R5, R10, R5, RZ, 0xc0, !PT ;  /* 0x000000050a057212 */ /* 0x000fe200078ec0ff */
[----:B------:R-:W-:Y:S01]  /*0ee0*/  IMAD R3, R2, R4, R3 ;  /* 0x0000000402037224 */ /* 0x000fe200078e0203 */
[----:B------:R-:W-:Y:S01]  /*0ef0*/  R2UR UR12, R22 ;  /* 0x00000000160c72ca */ /* 0x000fe200000e0000 */
[----:B--2---:R-:W-:-:S02]  /*0f00*/  IMAD R2, R6, R17, R12 ;  /* 0x0000001106027224 */ /* 0x004fc400078e020c */
[----:B---3--:R-:W-:Y:S02]  /*0f10*/  IMAD R0, R3, R16, R0 ;  /* 0x0000001003007224 */ /* 0x008fe400078e0200 */
[----:B------:R-:W-:Y:S02]  /*0f20*/  IMAD R3, R2, R13, R5 ;  /* 0x0000000d02037224 */ /* 0x000fe400078e0205 */
[----:B------:R-:W-:-:S03]  /*0f30*/  IMAD.MOV.U32 R4, RZ, RZ, 0x1 ;  /* 0x00000001ff047424 */ /* 0x000fc600078e00ff */
[----:B------:R-:W-:Y:S02]  /*0f40*/  SEL R2, R3, R0, !P4 ;  /* 0x0000000003027207 */ /* 0x000fe40006000000 */
[----:B------:R-:W-:-:S03]  /*0f50*/  SEL R0, R0, R3, !P4 ;  /* 0x0000000300007207 */ /* 0x000fc60006000000 */
[----:B------:R1:W-:Y:S04]  /*0f60*/  STL [R1+0x80], R2 ;  /* 0x0000800201007387 */ /* 0x0003e80000100800 */
[----:B------:R1:W-:Y:S02]  /*0f70*/  STL [R1+0x84], R0 ;  /* 0x0000840001007387 */ /* 0x0003e40000100800 */
.L_x_8:
[----:B------:R-:W-:-:S08]  /*0f80*/  NOP ;  /* 0x0000000000007918 */ /* 0x000fd00000000000 */
[----:B------:R-:W2:Y:S02]  /*0f90*/  USETMAXREG.TRY_ALLOC.CTAPOOL UP0, 0xe8 ;  /* 0x000000e8000079c8 */ /* 0x000ea40008000600 */
[----:B--2---:R-:W-:-:S13]  /*0fa0*/  PLOP3.LUT P0, PT, PT, PT, UP0, 0x80, 0x0 ;  /* 0x000000000000781c */ /* 0x004fda0003f0f008 */
[----:B------:R-:W-:Y:S05]  /*0fb0*/  @!P0 BRA `(.L_x_8) ;  /* 0xfffffffc00f08947 */ /* 0x000fea000383ffff */
[----:B------:R-:W-:Y:S01]  /*0fc0*/  ULDC.64 UR4, c[0x0][0x598] ;  /* 0x0001660000047ab9 */ /* 0x000fe20000000a00 */
[----:B------:R-:W-:Y:S01]  /*0fd0*/  ULDC.64 UR14, c[0x0][0x208] ;  /* 0x00008200000e7ab9 */ /* 0x000fe20000000a00 */
[----:B------:R-:W-:-:S04]  /*0fe0*/  ISETP.NE.U32.AND P0, PT, RZ, UR4, PT ;  /* 0x00000004ff007c0c */ /* 0x000fc8000bf05070 */
[----:B------:R-:W-:-:S13]  /*0ff0*/  ISETP.NE.AND.EX P0, PT, RZ, UR5, PT, P0 ;  /* 0x00000005ff007c0c */ /* 0x000fda000bf05300 */
[----:B------:R-:W-:Y:S05]  /*1000*/  @!P0 BRA `(.L_x_11) ;  /* 0x0000000000208947 */ /* 0x000fea0003800000 */
[----:B-1----:R-:W1:Y:S02]  /*1010*/  LDC.64 R2, c[0x0][0x598] ;  /* 0x00016600ff027b82 */ /* 0x002e640000000a00 */
[----:B-1----:R-:W2:Y:S02]  /*1020*/  LDG.E.64 R2, desc[UR14][R2.64] ;  /* 0x0000000e02027981 */ /* 0x002ea4000c1e1b00 */
[----:B--2---:R-:W-:-:S04]  /*1030*/  ISETP.NE.U32.AND P0, PT, R2, RZ, PT ;  /* 0x000000ff0200720c */ /* 0x004fc80003f05070 */
[----:B------:R-:W-:-:S13]  /*1040*/  ISETP.NE.AND.EX P0, PT, R3, RZ, PT, P0 ;  /* 0x000000ff0300720c */ /* 0x000fda0003f05300 */
[----:B------:R-:W-:Y:S05]  /*1050*/  @!P0 BRA `(.L_x_11) ;  /* 0x00000000000c8947 */ /* 0x000fea0003800000 */
[----:B------:R-:W2:Y:S02]  /*1060*/  LD.E R2, desc[UR14][R2.64] ;  /* 0x0000000e02027980 */ /* 0x000ea4000c101900 */
[----:B--2---:R-:W-:Y:S01]  /*1070*/  R2UR UR20, R2 ;  /* 0x00000000021472ca */ /* 0x004fe200000e0000 */
[----:B------:R-:W-:-:S14]  /*1080*/  BRA `(.L_x_12) ;  /* 0x0000000000247947 */ /* 0x000fdc0003800000 */
.L_x_11:
[----:B------:R-:W-:Y:S02]  /*1090*/  ULDC.64 UR4, c[0x0][0x588] ;  /* 0x0001620000047ab9 */ /* 0x000fe40000000a00 */
[----:B------:R-:W-:-:S04]  /*10a0*/  ISETP.NE.U32.AND P0, PT, RZ, UR4, PT ;  /* 0x00000004ff007c0c */ /* 0x000fc8000bf05070 */
[----:B------:R-:W-:-:S13]  /*10b0*/  ISETP.NE.AND.EX P0, PT, RZ, UR5, PT, P0 ;  /* 0x00000005ff007c0c */ /* 0x000fda000bf05300 */
[----:B------:R-:W-:Y:S05]  /*10c0*/  @!P0 BRA `(.L_x_13) ;  /* 0x0000000000108947 */ /* 0x000fea0003800000 */
[----:B-1----:R-:W1:Y:S02]  /*10d0*/  LDC.64 R2, c[0x0][0x588] ;  /* 0x00016200ff027b82 */ /* 0x002e640000000a00 */
[----:B-1----:R-:W2:Y:S02]  /*10e0*/  LDG.E R2, desc[UR14][R2.64] ;  /* 0x0000000e02027981 */ /* 0x002ea4000c1e1900 */
[----:B--2---:R-:W-:Y:S01]  /*10f0*/  R2UR UR20, R2 ;  /* 0x00000000021472ca */ /* 0x004fe200000e0000 */
[----:B------:R-:W-:-:S14]  /*1100*/  BRA `(.L_x_12) ;  /* 0x0000000000047947 */ /* 0x000fdc0003800000 */
.L_x_13:
[----:B------:R-:W-:-:S05]  /*1110*/  ULDC UR20, c[0x0][0x580] ;  /* 0x0001600000147ab9 */ /* 0x000fca0000000800 */
.L_x_12:
[----:B------:R-:W-:Y:S02]  /*1120*/  ULDC.64 UR4, c[0x0][0x5a0] ;  /* 0x0001680000047ab9 */ /* 0x000fe40000000a00 */
        /* <DEDUP_REMOVED lines=11> */
.L_x_14:
        /* <DEDUP_REMOVED lines=8> */
.L_x_16:
[----:B------:R-:W-:-:S05]  /*1260*/  ULDC UR21, c[0x0][0x584] ;  /* 0x0001610000157ab9 */ /* 0x000fca0000000800 */
.L_x_15:
[----:B------:R-:W-:-:S13]  /*1270*/  LOP3.LUT P0, RZ, R4, 0xff, RZ, 0xc0, !PT ;  /* 0x000000ff04ff7812 */ /* 0x000fda000780c0ff */
[----:B------:R-:W-:Y:S05]  /*1280*/  @!P0 EXIT ;  /* 0x000000000000894d */ /* 0x000fea0003800000 */
[----:B------:R-:W-:Y:S01]  /*1290*/  ULDC UR4, c[0x0][0x28c] ;  /* 0x0000a30000047ab9 */ /* 0x000fe20000000800 */
[----:B------:R-:W-:Y:S02]  /*12a0*/  ULOP3.LUT UR22, UR13, 0x1, URZ, 0xfc, !UPT ;  /* 0x000000010d167892 */ /* 0x000fe4000f8efc3f */
[----:B------:R-:W-:-:S04]  /*12b0*/  UIADD3 UR4, UR4, 0x7f, URZ ;  /* 0x0000007f04047890 */ /* 0x000fc8000fffe03f */
[----:B------:R-:W-:-:S04]  /*12c0*/  USHF.R.S32.HI UR5, URZ, 0x1f, UR4 ;  /* 0x0000001f3f057899 */ /* 0x000fc80008011404 */
[----:B------:R-:W-:-:S03]  /*12d0*/  ULEA.HI UR5, UR5, UR4, URZ, 0x7 ;  /* 0x0000000405057291 */ /* 0x000fc6000f8f383f */
[----:B------:R-:W-:Y:S01]  /*12e0*/  UMOV UR4, URZ ;  /* 0x0000003f00047c82 */ /* 0x000fe20008000000 */
[----:B------:R-:W-:-:S03]  /*12f0*/  USHF.R.S32.HI UR9, URZ, 0x7, UR5 ;  /* 0x000000073f097899 */ /* 0x000fc60008011405 */
[----:B------:R-:W-:-:S09]  /*1300*/  UMOV UR5, URZ ;  /* 0x0000003f00057c82 */ /* 0x000fd20008000000 */
.L_x_297:
[----:B-1----:R-:W1:Y:S01]  /*1310*/  S2R R0, SR_TID.X ;  /* 0x0000000000007919 */ /* 0x002e620000002100 */
[----:B--2---:R-:W2:Y:S01]  /*1320*/  S2UR UR18, SR_CgaCtaId ;  /* 0x00000000001279c3 */ /* 0x004ea20000008800 */
[----:B------:R-:W-:Y:S01]  /*1330*/  UMOV UR17, 0x400 ;  /* 0x0000040000117882 */ /* 0x000fe20000000000 */
[----:B------:R-:W-:Y:S01]  /*1340*/  UMOV UR6, URZ ;  /* 0x0000003f00067c82 */ /* 0x000fe20008000000 */
[----:B------:R-:W-:Y:S01]  /*1350*/  STL [R1+0x6c], RZ ;  /* 0x00006cff01007387 */ /* 0x000fe20000100800 */
[----:B------:R-:W-:Y:S01]  /*1360*/  UMOV UR7, URZ ;  /* 0x0000003f00077c82 */ /* 0x000fe20008000000 */
[----:B------:R-:W-:Y:S01]  /*1370*/  UMOV UR8, URZ ;  /* 0x0000003f00087c82 */ /* 0x000fe20008000000 */
[----:B------:R-:W-:Y:S01]  /*1380*/  UMOV UR23, UR5 ;  /* 0x0000000500177c82 */ /* 0x000fe20008000000 */
[----:B------:R-:W-:Y:S01]  /*1390*/  STL [R1+0x68], RZ ;  /* 0x000068ff01007387 */ /* 0x000fe20000100800 */
[----:B---3--:R-:W3:Y:S01]  /*13a0*/  LDC R2, c[0x0][0x28c] ;  /* 0x0000a300ff027b82 */ /* 0x008ee20000000800 */
[----:B------:R-:W-:Y:S01]  /*13b0*/  UMOV UR24, UR4 ;  /* 0x0000000400187c82 */ /* 0x000fe20008000000 */
[----:B------:R-:W-:Y:S01]  /*13c0*/  CS2R R4, SRZ ;  /* 0x0000000000047805 */ /* 0x000fe2000001ff00 */
[----:B------:R-:W-:Y:S01]  /*13d0*/  STL [R1+0x64], RZ ;  /* 0x000064ff01007387 */ /* 0x000fe20000100800 */
[----:B------:R-:W-:-:S02]  /*13e0*/  CS2R R6, SRZ ;  /* 0x0000000000067805 */ /* 0x000fc4000001ff00 */
[----:B------:R-:W-:Y:S02]  /*13f0*/  CS2R R8, SRZ ;  /* 0x0000000000087805 */ /* 0x000fe4000001ff00 */
[----:B------:R-:W-:Y:S01]  /*1400*/  CS2R R10, SRZ ;  /* 0x00000000000a7805 */ /* 0x000fe2000001ff00 */
[----:B------:R-:W-:Y:S01]  /*1410*/  STL [R1+0x60], RZ ;  /* 0x000060ff01007387 */ /* 0x000fe20000100800 */
[----:B------:R-:W-:Y:S02]  /*1420*/  CS2R R12, SRZ ;  /* 0x00000000000c7805 */ /* 0x000fe4000001ff00 */
[----:B------:R-:W-:Y:S02]  /*1430*/  CS2R R14, SRZ ;  /* 0x00000000000e7805 */ /* 0x000fe4000001ff00 */
[----:B------:R-:W-:Y:S01]  /*1440*/  CS2R R16, SRZ ;  /* 0x0000000000107805 */ /* 0x000fe2000001ff00 */
[----:B------:R-:W-:Y:S01]  /*1450*/  STL [R1+0x5c], RZ ;  /* 0x00005cff01007387 */ /* 0x000fe20000100800 */
[----:B0-----:R-:W-:-:S02]  /*1460*/  CS2R R18, SRZ ;  /* 0x0000000000127805 */ /* 0x001fc4000001ff00 */
[----:B------:R-:W-:Y:S02]  /*1470*/  CS2R R20, SRZ ;  /* 0x0000000000147805 */ /* 0x000fe4000001ff00 */
[----:B------:R-:W-:Y:S01]  /*1480*/  CS2R R22, SRZ ;  /* 0x0000000000167805 */ /* 0x000fe2000001ff00 */
[----:B------:R-:W-:Y:S01]  /*1490*/  STL [R1+0x58], RZ ;  /* 0x000058ff01007387 */ /* 0x000fe20000100800 */
[----:B------:R-:W-:Y:S02]  /*14a0*/  CS2R R152, SRZ ;  /* 0x0000000000987805 */ /* 0x000fe4000001ff00 */
[----:B------:R-:W-:Y:S02]  /*14b0*/  CS2R R154, SRZ ;  /* 0x00000000009a7805 */ /* 0x000fe4000001ff00 */
[----:B------:R-:W-:Y:S01]  /*14c0*/  CS2R R156, SRZ ;  /* 0x00000000009c7805 */ /* 0x000fe2000001ff00 */
[----:B------:R-:W-:Y:S01]  /*14d0*/  STL [R1+0x54], RZ ;  /* 0x000054ff01007387 */ /* 0x000fe20000100800 */
[----:B------:R-:W-:-:S02]  /*14e0*/  CS2R R158, SRZ ;  /* 0x00000000009e7805 */ /* 0x000fc4000001ff00 */
[----:B------:R-:W-:Y:S02]  /*14f0*/  CS2R R160, SRZ ;  /* 0x0000000000a07805 */ /* 0x000fe4000001ff00 */
[----:B------:R-:W-:Y:S02]  /*1500*/  CS2R R162, SRZ ;  /* 0x0000000000a27805 */ /* 0x000fe4000001ff00 */
[----:B-1----:R-:W-:Y:S01]  /*1510*/  LOP3.LUT R0, R0, 0x80, RZ, 0xc0, !PT ;  /* 0x0000008000007812 */ /* 0x002fe200078ec0ff */
[----:B------:R-:W-:Y:S01]  /*1520*/  STL [R1+0x50], RZ ;  /* 0x000050ff01007387 */ /* 0x000fe20000100800 */
[----:B---3--:R-:W-:Y:S02]  /*1530*/  ISETP.GE.AND P0, PT, R2, 0x1, PT ;  /* 0x000000010200780c */ /* 0x008fe40003f06270 */
[----:B------:R-:W-:Y:S02]  /*1540*/  CS2R R2, SRZ ;  /* 0x0000000000027805 */ /* 0x000fe4000001ff00 */
[----:B------:R-:W-:Y:S01]  /*1550*/  SHF.R.U32.HI R0, RZ, 0x7, R0 ;  /* 0x00000007ff007819 */ /* 0x000fe20000011600 */
        /* <DEDUP_REMOVED lines=8> */
[----:B------:R-:W0:Y:S01]  /*15e0*/  SHFL.IDX PT, R0, R0, RZ, 0x1f ;  /* 0x00001fff00007589 */ /* 0x000e2200000e0000 */
[----:B------:R-:W-:-:S02]  /*15f0*/  CS2R R176, SRZ ;  /* 0x0000000000b07805 */ /* 0x000fc4000001ff00 */
[----:B------:R-:W-:Y:S02]  /*1600*/  CS2R R178, SRZ ;  /* 0x0000000000b27805 */ /* 0x000fe4000001ff00 */
[----:B------:R-:W-:Y:S01]  /*1610*/  CS2R R180, SRZ ;  /* 0x0000000000b47805 */ /* 0x000fe2000001ff00 */
[----:B------:R1:W-:Y:S01]  /*1620*/  STL [R1+0x44], RZ ;  /* 0x000044ff01007387 */ /* 0x0003e20000100800 */
[----:B------:R-:W-:Y:S02]  /*1630*/  CS2R R182, SRZ ;  /* 0x0000000000b67805 */ /* 0x000fe4000001ff00 */
[----:B------:R-:W-:Y:S02]  /*1640*/  CS2R R184, SRZ ;  /* 0x0000000000b87805 */ /* 0x000fe4000001ff00 */
[----:B------:R-:W-:Y:S01]  /*1650*/  CS2R R186, SRZ ;  /* 0x0000000000ba7805 */ /* 0x000fe2000001ff00 */
[----:B------:R1:W-:Y:S01]  /*1660*/  STL [R1+0x40], RZ ;  /* 0x000040ff01007387 */ /* 0x0003e20000100800 */
        /* <DEDUP_REMOVED lines=14> */
[----:B------:R-:W-:Y:S02]  /*1750*/  CS2R R210, SRZ ;  /* 0x0000000000d27805 */ /* 0x000fe4000001ff00 */
[----:B0-----:R-:W-:Y:S01]  /*1760*/  R2UR UR10, R0 ;  /* 0x00000000000a72ca */ /* 0x001fe200000e0000 */
[----:B------:R1:W-:Y:S01]  /*1770*/  STL [R1+0x30], RZ ;  /* 0x000030ff01007387 */ /* 0x0003e20000100800 */
[----:B------:R-:W-:Y:S01]  /*1780*/  IMAD.MOV.U32 R0, RZ, RZ, RZ ;  /* 0x000000ffff007224 */ /* 0x000fe200078e00ff */
[----:B------:R-:W-:-:S02]  /*1790*/  CS2R R212, SRZ ;  /* 0x0000000000d47805 */ /* 0x000fc4000001ff00 */
[----:B------:R-:W-:Y:S01]  /*17a0*/  CS2R R214, SRZ ;  /* 0x0000000000d67805 */ /* 0x000fe2000001ff00 */
[----:B------:R1:W-:Y:S01]  /*17b0*/  STL [R1+0x2c], RZ ;  /* 0x00002cff01007387 */ /* 0x0003e20000100800 */
[----:B------:R-:W-:Y:S02]  /*17c0*/  CS2R R216, SRZ ;  /* 0x0000000000d87805 */ /* 0x000fe4000001ff00 */
[----:B------:R-:W-:Y:S02]  /*17d0*/  CS2R R218, SRZ ;  /* 0x0000000000da7805 */ /* 0x000fe4000001ff00 */
[----:B------:R-:W-:Y:S01]  /*17e0*/  CS2R R220, SRZ ;  /* 0x0000000000dc7805 */ /* 0x000fe2000001ff00 */
[----:B------:R1:W-:Y:S01]  /*17f0*/  STL [R1+0x28], RZ ;  /* 0x000028ff01007387 */ /* 0x0003e20000100800 */
[----:B------:R-:W-:Y:S02]  /*1800*/  CS2R R222, SRZ ;  /* 0x0000000000de7805 */ /* 0x000fe4000001ff00 */
[----:B------:R-:W-:-:S02]  /*1810*/  CS2R R224, SRZ ;  /* 0x0000000000e07805 */ /* 0x000fc4000001ff00 */
[----:B------:R-:W-:Y:S01]  /*1820*/  CS2R R226, SRZ ;  /* 0x0000000000e27805 */ /* 0x000fe2000001ff00 */
[----:B------:R1:W-:Y:S01]  /*1830*/  STL [R1+0x24], RZ ;  /* 0x000024ff01007387 */ /* 0x0003e20000100800 */
[----:B------:R-:W-:Y:S01]  /*1840*/  ULEA.HI UR11, UR10, UR10, URZ, 0x1 ;  /* 0x0000000a0a0b7291 */ /* 0x000fe2000f8f083f */
[----:B------:R-:W-:Y:S01]  /*1850*/  IMAD.MOV.U32 R228, RZ, RZ, RZ ;  /* 0x000000ffffe47224 */ /* 0x000fe200078e00ff */
[----:B------:R-:W-:Y:S01]  /*1860*/  CS2R R88, SRZ ;  /* 0x0000000000587805 */ /* 0x000fe2000001ff00 */
[----:B------:R1:W-:Y:S01]  /*1870*/  STL [R1+0x20], RZ ;  /* 0x000020ff01007387 */ /* 0x0003e20000100800 */
[----:B------:R-:W-:Y:S01]  /*1880*/  ULOP3.LUT UR16, UR11, 0x7fffe, URZ, 0xc0, !UPT ;  /* 0x0007fffe0b107892 */ /* 0x000fe2000f8ec03f */
[----:B------:R-:W-:Y:S01]  /*1890*/  CS2R R90, SRZ ;  /* 0x00000000005a7805 */ /* 0x000fe2000001ff00 */
[----:B--2---:R-:W-:Y:S01]  /*18a0*/  ULEA UR11, UR18, UR17, 0x18 ;  /* 0x00000011120b7291 */ /* 0x004fe2000f8ec03f */
[----:B------:R1:W-:Y:S01]  /*18b0*/  STL [R1+0x1c], RZ ;  /* 0x00001cff01007387 */ /* 0x0003e20000100800 */
[----:B------:R-:W-:Y:S01]  /*18c0*/  UIADD3 UR16, UR10, -UR16, URZ ;  /* 0x800000100a107290 */ /* 0x000fe2000fffe03f */
[----:B------:R-:W-:-:S02]  /*18d0*/  CS2R R92, SRZ ;  /* 0x00000000005c7805 */ /* 0x000fc4000001ff00 */
[----:B------:R-:W-:Y:S01]  /*18e0*/  CS2R R94, SRZ ;  /* 0x00000000005e7805 */ /* 0x000fe2000001ff00 */
[----:B------:R1:W-:Y:S01]  /*18f0*/  STL [R1+0x18], RZ ;  /* 0x000018ff01007387 */ /* 0x0003e20000100800 */
[----:B------:R-:W-:Y:S01]  /*1900*/  ULEA UR16, UR16, UR11, 0xd ;  /* 0x0000000b10107291 */ /* 0x000fe2000f8e683f */
[----:B------:R-:W-:Y:S02]  /*1910*/  CS2R R96, SRZ ;  /* 0x0000000000607805 */ /* 0x000fe4000001ff00 */
[----:B------:R-:W-:Y:S01]  /*1920*/  CS2R R98, SRZ ;  /* 0x0000000000627805 */ /* 0x000fe2000001ff00 */
[----:B------:R1:W-:Y:S01]  /*1930*/  STL [R1+0x14], RZ ;  /* 0x000014ff01007387 */ /* 0x0003e20000100800 */
[----:B------:R-:W-:Y:S01]  /*1940*/  UIADD3 UR16, UR16, 0x100, URZ ;  /* 0x0000010010107890 */ /* 0x000fe2000fffe03f */
[----:B------:R-:W-:Y:S02]  /*1950*/  CS2R R100, SRZ ;  /* 0x0000000000647805 */ /* 0x000fe4000001ff00 */
[----:B------:R-:W-:Y:S01]  /*1960*/  CS2R R102, SRZ ;  /* 0x0000000000667805 */ /* 0x000fe2000001ff00 */
[----:B------:R1:W-:Y:S01]  /*1970*/  STL [R1+0x10], RZ ;  /* 0x000010ff01007387 */ /* 0x0003e20000100800 */
[----:B------:R-:W-:Y:S01]  /*1980*/  USHF.R.U32.HI UR10, URZ, 0x4, UR16 ;  /* 0x000000043f0a7899 */ /* 0x000fe20008011610 */
[----:B------:R-:W-:-:S02]  /*1990*/  CS2R R104, SRZ ;  /* 0x0000000000687805 */ /* 0x000fc4000001ff00 */
[----:B------:R-:W-:Y:S01]  /*19a0*/  CS2R R106, SRZ ;  /* 0x00000000006a7805 */ /* 0x000fe2000001ff00 */
[----:B------:R1:W-:Y:S01]  /*19b0*/  STL [R1+0xc], RZ ;  /* 0x00000cff01007387 */ /* 0x0003e20000100800 */
[----:B------:R-:W-:Y:S01]  /*19c0*/  ULOP3.LUT UR10, UR10, 0x3fff, URZ, 0xc0, !UPT ;  /* 0x00003fff0a0a7892 */ /* 0x000fe2000f8ec03f */
        /* <DEDUP_REMOVED lines=10> */
[----:B------:R1:W-:Y:S01]  /*1a70*/  STL [R1], RZ ;  /* 0x000000ff01007387 */ /* 0x0003e20000100800 */
[----:B------:R-:W-:Y:S02]  /*1a80*/  CS2R R124, SRZ ;  /* 0x00000000007c7805 */ /* 0x000fe4000001ff00 */
[----:B------:R-:W-:Y:S02]  /*1a90*/  CS2R R126, SRZ ;  /* 0x00000000007e7805 */ /* 0x000fe4000001ff00 */
[----:B------:R-:W-:Y:S02]  /*1aa0*/  CS2R R128, SRZ ;  /* 0x0000000000807805 */ /* 0x000fe4000001ff00 */
[----:B------:R-:W-:-:S02]  /*1ab0*/  CS2R R130, SRZ ;  /* 0x0000000000827805 */ /* 0x000fc4000001ff00 */
[----:B------:R-:W-:Y:S02]  /*1ac0*/  CS2R R132, SRZ ;  /* 0x0000000000847805 */ /* 0x000fe4000001ff00 */
[----:B------:R-:W-:Y:S02]  /*1ad0*/  CS2R R134, SRZ ;  /* 0x0000000000867805 */ /* 0x000fe4000001ff00 */
        /* <DEDUP_REMOVED lines=9> */
[----:B----4-:R-:W-:-:S02]  /*1b70*/  CS2R R26, SRZ ;  /* 0x00000000001a7805 */ /* 0x010fc4000001ff00 */
        /* <DEDUP_REMOVED lines=29> */
[----:B------:R-:W-:Y:S01]  /*1d50*/  CS2R R86, SRZ ;  /* 0x0000000000567805 */ /* 0x000fe2000001ff00 */
[----:B-1----:R-:W-:Y:S06]  /*1d60*/  @!P0 BRA `(.L_x_17) ;  /* 0x0000001000c08947 */ /* 0x002fec0003800000 */
[----:B------:R-:W-:-:S06]  /*1d70*/  UISETP.NE.AND UP0, UPT, UR22, 0x3, UPT ;  /* 0x000000031600788c */ /* 0x000fcc000bf05270 */
[----:B------:R-:W-:-:S13]  /*1d80*/  PLOP3.LUT P1, PT, PT, PT, UP0, 0x80, 0x0 ;  /* 0x000000000000781c */ /* 0x000fda0003f2f008 */
[----:B------:R-:W-:Y:S05]  /*1d90*/  @!P1 BRA `(.L_x_18) ;  /* 0x0000000000049947 */ /* 0x000fea0003800000 */
[----:B------:R-:W-:Y:S01]  /*1da0*/  BPT.TRAP 0x1 ;  /* 0x000000040000795c */ /* 0x000fe20000300000 */
.L_x_18:
[----:B------:R-:W-:Y:S01]  /*1db0*/  ULEA UR6, UR5, UR11, 0x3 ;  /* 0x0000000b05067291 */ /* 0x000fe2000f8e183f */
[----:B------:R-:W-:-:S05]  /*1dc0*/  IMAD.U32 R0, RZ, RZ, UR4 ;  /* 0x00000004ff007e24 */ /* 0x000fca000f8e00ff */
[----:B------:R-:W-:-:S04]  /*1dd0*/  SHF.L.U32 R0, R0, 0x1f, RZ ;  /* 0x0000001f00007819 */ /* 0x000fc800000006ff */
[----:B------:R0:W1:Y:S01]  /*1de0*/  SYNCS.PHASECHK.TRANS64.TRYWAIT P0, [UR6], R0 ;  /* 0x00000000ff0075a7 */ /* 0x0000620008000146 */
[----:B------:R-:W-:Y:S05]  /*1df0*/  @!P1 BRA `(.L_x_19) ;  /* 0x0000000000049947 */ /* 0x000fea0003800000 */
[----:B------:R-:W-:Y:S01]  /*1e00*/  BPT.TRAP 0x1 ;  /* 0x000000040000795c */ /* 0x000fe20000300000 */
.L_x_19:
[----:B-1----:R-:W-:Y:S05]  /*1e10*/  @P0 BRA `(.L_x_20) ;  /* 0x0000000000080947 */ /* 0x002fea0003800000 */
[----:B------:R-:W1:Y:S02]  /*1e20*/  SYNCS.PHASECHK.TRANS64.TRYWAIT P0, [UR6], R0 ;  /* 0x00000000ff0075a7 */ /* 0x000e640008000146 */
[----:B-1----:R-:W-:Y:S05]  /*1e30*/  @!P0 BRA `(.L_x_21) ;  /* 0x000000e800688947 */ /* 0x002fea0003800000 */
.L_x_20:
[----:B------:R-:W-:Y:S01]  /*1e40*/  UIADD3 UR6, UR11, 0x20100, URZ ;  /* 0x000201000b067890 */ /* 0x000fe2000fffe03f */
[----:B------:R-:W-:Y:S01]  /*1e50*/  WARPGROUP.ARRIVE ;  /* 0x00000000000079c5 */ /* 0x000fe20000000000 */
[----:B------:R-:W-:Y:S01]  /*1e60*/  ULOP3.LUT UR7, UR10, 0x10000, URZ, 0xfc, !UPT ;  /* 0x000100000a077892 */ /* 0x000fe2000f8efc3f */
[----:B------:R2:W-:Y:S01]  /*1e70*/  STL [R1+0x6c], RZ ;  /* 0x00006cff01007387 */ /* 0x0005e20000100800 */
[----:B------:R-:W-:Y:S01]  /*1e80*/  USHF.R.U32.HI UR6, URZ, 0x4, UR6 ;  /* 0x000000043f067899 */ /* 0x000fe20008011606 */
[----:B01----:R-:W-:Y:S01]  /*1e90*/  IMAD.MOV.U32 R0, RZ, RZ, RZ ;  /* 0x000000ffff007224 */ /* 0x003fe200078e00ff */
[----:B------:R-:W-:Y:S01]  /*1ea0*/  ULEA UR7, UR5, UR7, 0xb ;  /* 0x0000000705077291 */ /* 0x000fe2000f8e583f */
[----:B------:R2:W-:Y:S01]  /*1eb0*/  STL [R1+0x68], RZ ;  /* 0x000068ff01007387 */ /* 0x0005e20000100800 */
[----:B------:R-:W-:Y:S01]  /*1ec0*/  ULOP3.LUT UR6, UR6, 0x3fff, URZ, 0xc0, !UPT ;  /* 0x00003fff06067892 */ /* 0x000fe2000f8ec03f */
[----:B------:R-:W-:Y:S01]  /*1ed0*/  CS2R R2, SRZ ;  /* 0x0000000000027805 */ /* 0x000fe2000001ff00 */
[----:B------:R-:W-:Y:S01]  /*1ee0*/  UMOV UR17, 0x40000040 ;  /* 0x4000004000117882 */ /* 0x000fe20000000000 */
[----:B------:R-:W-:Y:S01]  /*1ef0*/  UMOV UR19, 0x40000040 ;  /* 0x4000004000137882 */ /* 0x000fe20000000000 */
[----:B------:R-:W-:Y:S01]  /*1f00*/  ULOP3.LUT UR6, UR6, 0x10000, URZ, 0xfc, !UPT ;  /* 0x0001000006067892 */ /* 0x000fe2000f8efc3f */
[----:B------:R2:W-:Y:S01]  /*1f10*/  STL [R1+0x64], RZ ;  /* 0x000064ff01007387 */ /* 0x0005e20000100800 */
[----:B------:R-:W-:Y:S01]  /*1f20*/  UMOV UR16, UR7 ;  /* 0x0000000700107c82 */ /* 0x000fe20008000000 */
[----:B------:R-:W-:Y:S01]  /*1f30*/  CS2R R4, SRZ ;  /* 0x0000000000047805 */ /* 0x000fe2000001ff00 */
[----:B------:R-:W-:Y:S01]  /*1f40*/  ULEA UR8, UR5, UR6, 0xa ;  /* 0x0000000605087291 */ /* 0x000fe2000f8e503f */
[----:B------:R2:W-:Y:S01]  /*1f50*/  STL [R1+0x60], RZ ;  /* 0x000060ff01007387 */ /* 0x0005e20000100800 */
[----:B------:R-:W-:Y:S01]  /*1f60*/  CS2R R6, SRZ ;  /* 0x0000000000067805 */ /* 0x000fe2000001ff00 */
[----:B------:R-:W-:Y:S01]  /*1f70*/  UMOV UR6, 0x4 ;  /* 0x0000000400067882 */ /* 0x000fe20000000000 */
[----:B------:R-:W-:Y:S01]  /*1f80*/  CS2R R8, SRZ ;  /* 0x0000000000087805 */ /* 0x000fe2000001ff00 */
[----:B------:R2:W-:Y:S01]  /*1f90*/  STL [R1+0x5c], RZ ;  /* 0x00005cff01007387 */ /* 0x0005e20000100800 */
[----:B------:R-:W-:Y:S01]  /*1fa0*/  CS2R R10, SRZ ;  /* 0x00000000000a7805 */ /* 0x000fe2000001ff00 */
[----:B------:R-:W-:Y:S01]  /*1fb0*/  UMOV UR18, UR8 ;  /* 0x0000000800127c82 */ /* 0x000fe20008000000 */
[----:B------:R-:W-:Y:S01]  /*1fc0*/  CS2R R12, SRZ ;  /* 0x00000000000c7805 */ /* 0x000fe2000001ff00 */
[----:B------:R-:W-:Y:S01]  /*1fd0*/  QGMMA.64x128x32.F32.E4M3.E4M3 R88, gdesc[UR16], RZ, !UPT ;  /* 0x01e00000105879f3 */ /* 0x000fe2000c7008ff */
[----:B------:R-:W-:Y:S01]  /*1fe0*/  UIADD3 UR16, UR7, 0x400, URZ ;  /* 0x0000040007107890 */ /* 0x000fe2000fffe03f */
[----:B------:R2:W-:Y:S01]  /*1ff0*/  STL [R1+0x58], RZ ;  /* 0x000058ff01007387 */ /* 0x0005e20000100800 */
[----:B------:R-:W-:Y:S01]  /*2000*/  UMOV UR17, 0x40000040 ;  /* 0x4000004000117882 */ /* 0x000fe20000000000 */
[----:B------:R-:W-:-:S02]  /*2010*/  CS2R R14, SRZ ;  /* 0x00000000000e7805 */ /* 0x000fc4000001ff00 */
[----:B------:R-:W-:Y:S01]  /*2020*/  CS2R R16, SRZ ;  /* 0x0000000000107805 */ /* 0x000fe2000001ff00 */
[----:B------:R2:W-:Y:S01]  /*2030*/  STL [R1+0x54], RZ ;  /* 0x000054ff01007387 */ /* 0x0005e20000100800 */
[----:B------:R-:W-:Y:S02]  /*2040*/  CS2R R18, SRZ ;  /* 0x0000000000127805 */ /* 0x000fe4000001ff00 */
[----:B------:R-:W-:Y:S02]  /*2050*/  CS2R R20, SRZ ;  /* 0x0000000000147805 */ /* 0x000fe4000001ff00 */
[----:B------:R-:W-:Y:S01]  /*2060*/  CS2R R22, SRZ ;  /* 0x0000000000167805 */ /* 0x000fe2000001ff00 */
[----:B------:R2:W-:Y:S01]  /*2070*/  STL [R1+0x50], RZ ;  /* 0x000050ff01007387 */ /* 0x0005e20000100800 */
[----:B------:R-:W-:Y:S01]  /*2080*/  CS2R R152, SRZ ;  /* 0x0000000000987805 */ /* 0x000fe2000001ff00 */
[----:B------:R-:W-:Y:S01]  /*2090*/  QGMMA.64x128x32.F32.E4M3.E4M3 R24, gdesc[UR16], RZ, !UPT ;  /* 0x01e00000101879f3 */ /* 0x000fe2000c7008ff */
[----:B------:R-:W-:Y:S01]  /*20a0*/  UIADD3 UR16, UR7, 0x2, URZ ;  /* 0x0000000207107890 */ /* 0x000fe2000fffe03f */
[----:B------:R2:W-:Y:S01]  /*20b0*/  STL [R1+0x4c], RZ ;  /* 0x00004cff01007387 */ /* 0x0005e20000100800 */
[----:B------:R-:W-:Y:S01]  /*20c0*/  UIADD3 UR18, UR8, 0x2, URZ ;  /* 0x0000000208127890 */ /* 0x000fe2000fffe03f */
[----:B------:R-:W-:Y:S01]  /*20d0*/  CS2R R154, SRZ ;  /* 0x00000000009a7805 */ /* 0x000fe2000001ff00 */
[----:B------:R-:W-:Y:S01]  /*20e0*/  UMOV UR17, 0x40000040 ;  /* 0x4000004000117882 */ /* 0x000fe20000000000 */
[----:B------:R-:W-:Y:S01]  /*20f0*/  UMOV UR19, 0x40000040 ;  /* 0x4000004000137882 */ /* 0x000fe20000000000 */
        /* <DEDUP_REMOVED lines=49> */
[----:B------:R-:W-:-:S03]  /*2410*/  IMAD.MOV.U32 R228, RZ, RZ, RZ ;  /* 0x000000ffffe47224 */ /* 0x000fc600078e00ff */
[----:B------:R2:W-:Y:S04]  /*2420*/  STL [R1+0x14], RZ ;  /* 0x000014ff01007387 */ /* 0x0005e80000100800 */
[----:B------:R2:W-:Y:S04]  /*2430*/  STL [R1+0x10], RZ ;  /* 0x000010ff01007387 */ /* 0x0005e80000100800 */
[----:B------:R2:W-:Y:S04]  /*2440*/  STL [R1+0xc], RZ ;  /* 0x00000cff01007387 */ /* 0x0005e80000100800 */
[----:B------:R2:W-:Y:S04]  /*2450*/  STL [R1+0x8], RZ ;  /* 0x000008ff01007387 */ /* 0x0005e80000100800 */
[----:B------:R2:W-:Y:S04]  /*2460*/  STL [R1+0x4], RZ ;  /* 0x000004ff01007387 */ /* 0x0005e80000100800 */
[----:B------:R2:W-:Y:S01]  /*2470*/  STL [R1], RZ ;  /* 0x000000ff01007387 */ /* 0x0005e20000100800 */
[----:B------:R-:W-:Y:S01]  /*2480*/  QGMMA.64x128x32.F32.E4M3.E4M3 R88, gdesc[UR16], R88 ;  /* 0x01e00000105879f3 */ /* 0x000fe20008700858 */
[----:B------:R-:W-:Y:S01]  /*2490*/  UIADD3 UR16, UR7, 0x402, URZ ;  /* 0x0000040207107890 */ /* 0x000fe2000fffe03f */
[----:B------:R-:W-:-:S10]  /*24a0*/  UMOV UR17, 0x40000040 ;  /* 0x4000004000117882 */ /* 0x000fd40000000000 */
[----:B------:R-:W-:Y:S01]  /*24b0*/  QGMMA.64x128x32.F32.E4M3.E4M3 R24, gdesc[UR16], R24 ;  /* 0x01e00000101879f3 */ /* 0x000fe20008700818 */
[----:B------:R-:W-:Y:S02]  /*24c0*/  UIADD3 UR16, UR7, 0x4, URZ ;  /* 0x0000000407107890 */ /* 0x000fe4000fffe03f */
[----:B------:R-:W-:Y:S01]  /*24d0*/  UIADD3 UR18, UR8, 0x4, URZ ;  /* 0x0000000408127890 */ /* 0x000fe2000fffe03f */
[----:B------:R-:W-:Y:S01]  /*24e0*/  UMOV UR17, 0x40000040 ;  /* 0x4000004000117882 */ /* 0x000fe20000000000 */
[----:B------:R-:W-:-:S07]  /*24f0*/  UMOV UR19, 0x40000040 ;  /* 0x4000004000137882 */ /* 0x000fce0000000000 */
        /* <DEDUP_REMOVED lines=10> */
[----:B------:R-:W-:Y:S02]  /*25a0*/  UMOV UR17, 0x40000040 ;  /* 0x4000004000117882 */ /* 0x000fe40000000000 */
[----:B------:R-:W-:Y:S02]  /*25b0*/  ULDC UR7, c[0x0][0x50c] ;  /* 0x0001430000077ab9 */ /* 0x000fe40000000800 */
[----:B------:R-:W-:-:S04]  /*25c0*/  UISETP.NE.AND UP0, UPT, UR7, 0x4, UPT ;  /* 0x000000040700788c */ /* 0x000fc8000bf05270 */
[----:B------:R-:W-:Y:S02]  /*25d0*/  USEL UR7, URZ, 0x1, UP0 ;  /* 0x000000013f077887 */ /* 0x000fe40008000000 */
[----:B------:R-:W-:Y:S04]  /*25e0*/  QGMMA.64x128x32.F32.E4M3.E4M3 R24, gdesc[UR16], R24, gsb0 ;  /* 0x01e00000101879f3 */ /* 0x000fe80008000818 */
[----:B------:R-:W-:-:S13]  /*25f0*/  ISETP.NE.AND P0, PT, RZ, UR7, PT ;  /* 0x00000007ff007c0c */ /* 0x000fda000bf05270 */
[----:B--2---:R-:W-:Y:S05]  /*2600*/  @!P0 BRA `(.L_x_22) ;  /* 0x0000000800808947 */ /* 0x004fea0003800000 */
[----:B------:R-:W-:Y:S02]  /*2610*/  WARPGROUP.DEPBAR.LE gsb0, 0x0 ;  /* 0x00008000000079c5 */ /* 0x000fe40000010000 */
[----:B------:R-:W-:-:S01]  /*2620*/  FADD R227, RZ, R89 ;  /* 0x00000059ffe37221 */ /* 0x000fc20000000000 */
[----:B------:R-:W-:Y:S01]  /*2630*/  FADD R228, RZ, R88 ;  /* 0x00000058ffe47221 */ /* 0x000fe20000000000 */
[----:B------:R-:W-:-:S01]  /*2640*/  FADD R226, RZ, R90 ;  /* 0x0000005affe27221 */ /* 0x000fc20000000000 */
[----:B------:R-:W-:Y:S01]  /*2650*/  FADD R225, RZ, R91 ;  /* 0x0000005bffe17221 */ /* 0x000fe20000000000 */
[----:B------:R-:W-:-:S01]  /*2660*/  FADD R224, RZ, R92 ;  /* 0x0000005cffe07221 */ /* 0x000fc20000000000 */
[----:B------:R0:W-:Y:S01]  /*2670*/  STL [R1+0x88], R227 ;  /* 0x000088e301007387 */ /* 0x0001e20000100800 */
[----:B------:R-:W-:-:S01]  /*2680*/  FADD R223, RZ, R93 ;  /* 0x0000005dffdf7221 */ /* 0x000fc20000000000 */
[----:B------:R-:W-:Y:S01]  /*2690*/  FADD R222, RZ, R94 ;  /* 0x0000005effde7221 */ /* 0x000fe20000000000 */
[----:B------:R-:W-:-:S01]  /*26a0*/  FADD R221, RZ, R95 ;  /* 0x0000005fffdd7221 */ /* 0x000fc20000000000 */
[----:B------:R-:W-:Y:S01]  /*26b0*/  FADD R220, RZ, R96 ;  /* 0x00000060ffdc7221 */ /* 0x000fe20000000000 */
[----:B------:R-:W-:-:S01]  /*26c0*/  FADD R219, RZ, R97 ;  /* 0x00000061ffdb7221 */ /* 0x000fc20000000000 */
[----:B------:R-:W-:Y:S01]  /*26d0*/  FADD R218, RZ, R98 ;  /* 0x00000062ffda7221 */ /* 0x000fe20000000000 */
[----:B------:R-:W-:-:S01]  /*26e0*/  FADD R217, RZ, R99 ;  /* 0x00000063ffd97221 */ /* 0x000fc20000000000 */
[----:B------:R-:W-:Y:S01]  /*26f0*/  FADD R216, RZ, R100 ;  /* 0x00000064ffd87221 */ /* 0x000fe20000000000 */
[----:B------:R-:W-:-:S01]  /*2700*/  FADD R215, RZ, R101 ;  /* 0x00000065ffd77221 */ /* 0x000fc20000000000 */
[----:B0-----:R-:W-:Y:S01]  /*2710*/  FADD R227, RZ, R60 ;  /* 0x0000003cffe37221 */ /* 0x001fe20000000000 */
[----:B------:R-:W-:-:S01]  /*2720*/  FADD R214, RZ, R102 ;  /* 0x00000066ffd67221 */ /* 0x000fc20000000000 */
[----:B------:R-:W-:Y:S01]  /*2730*/  FADD R213, RZ, R103 ;  /* 0x00000067ffd57221 */ /* 0x000fe20000000000 */
[----:B------:R-:W-:-:S01]  /*2740*/  FADD R212, RZ, R104 ;  /* 0x00000068ffd47221 */ /* 0x000fc20000000000 */
[----:B------:R-:W-:Y:S01]  /*2750*/  FADD R211, RZ, R105 ;  /* 0x00000069ffd37221 */ /* 0x000fe20000000000 */
[----:B------:R0:W-:Y:S01]  /*2760*/  STL [R1], R227 ;  /* 0x000000e301007387 */ /* 0x0001e20000100800 */
        /* <DEDUP_REMOVED lines=94> */
[----:B0-----:R-:W-:-:S05]  /*2d50*/  FADD R227, RZ, R67 ;  /* 0x00000043ffe37221 */ /* 0x001fca0000000000 */
[----:B------:R0:W-:Y:S02]  /*2d60*/  STL [R1+0x1c], R227 ;  /* 0x00001ce301007387 */ /* 0x0001e40000100800 */
        /* <DEDUP_REMOVED lines=39> */
[----:B------:R0:W-:Y:S04]  /*2fe0*/  STL [R1+0x6c], R227 ;  /* 0x00006ce301007387 */ /* 0x0001e80000100800 */
[----:B0-----:R0:W5:Y:S01]  /*2ff0*/  LDL.LU R227, [R1+0x88] ;  /* 0x0000880001e37983 */ /* 0x0011620000300800 */
[----:B------:R-:W-:-:S05]  /*3000*/  UMOV UR6, URZ ;  /* 0x0000003f00067c82 */ /* 0x000fca0008000000 */
.L_x_22:
[----:B------:R-:W-:Y:S01]  /*3010*/  UIADD3 UR23, UR5, 0x1, URZ ;  /* 0x0000000105177890 */ /* 0x000fe2000fffe03f */
[----:B------:R-:W-:-:S03]  /*3020*/  UMOV UR8, 0x1 ;  /* 0x0000000100087882 */ /* 0x000fc60000000000 */
[----:B------:R-:W-:-:S04]  /*3030*/  UISETP.NE.AND UP0, UPT, UR23, 0x4, UPT ;  /* 0x000000041700788c */ /* 0x000fc8000bf05270 */
[----:B------:R-:W-:Y:S02]  /*3040*/  USEL UR24, URZ, 0x1, UP0 ;  /* 0x000000013f187887 */ /* 0x000fe40008000000 */
[----:B------:R-:W-:Y:S02]  /*3050*/  USEL UR23, UR23, URZ, UP0 ;  /* 0x0000003f17177287 */ /* 0x000fe40008000000 */
[----:B------:R-:W-:-:S12]  /*3060*/  ULOP3.LUT UR24, UR4, UR24, URZ, 0x3c, !UPT ;  /* 0x0000001804187292 */ /* 0x000fd8000f8e3c3f */
.L_x_17:
[----:B------:R-:W-:-:S04]  /*3070*/  UISETP.LT.AND UP0, UPT, UR9, 0x1, UPT ;  /* 0x000000010900788c */ /* 0x000fc8000bf01270 */
[----:B------:R-:W-:-:S04]  /*3080*/  USEL UR16, UR9, 0x1, UP0 ;  /* 0x0000000109107887 */ /* 0x000fc80008000000 */
[----:B------:R-:W-:-:S04]  /*3090*/  UIADD3 UR26, UR9, -UR16, URZ ;  /* 0x80000010091a7290 */ /* 0x000fc8000fffe03f */
[----:B------:R-:W-:-:S06]  /*30a0*/  UISETP.GE.AND UP0, UPT, UR26, 0x1, UPT ;  /* 0x000000011a00788c */ /* 0x000fcc000bf06270 */
[----:B------:R-:W-:-:S13]  /*30b0*/  PLOP3.LUT P0, PT, PT, PT, UP0, 0x80, 0x0 ;  /* 0x000000000000781c */ /* 0x000fda0003f0f008 */
[----:B------:R-:W-:Y:S05]  /*30c0*/  @!P0 BRA `(.L_x_23) ;  /* 0x0000001000fc8947 */ /* 0x000fea0003800000 */
[----:B------:R-:W-:Y:S01]  /*30d0*/  UMOV UR25, UR5 ;  /* 0x0000000500197c82 */ /* 0x000fe20008000000 */
[----:B------:R-:W-:-:S05]  /*30e0*/  ULDC UR27, c[0x0][0x50c] ;  /* 0x00014300001b7ab9 */ /* 0x000fca0000000800 */
.L_x_31:
[----:B------:R-:W-:-:S06]  /*30f0*/  UISETP.NE.AND UP0, UPT, UR22, 0x3, UPT ;  /* 0x000000031600788c */ /* 0x000fcc000bf05270 */
[----:B------:R-:W-:-:S13]  /*3100*/  PLOP3.LUT P1, PT, PT, PT, UP0, 0x80, 0x0 ;  /* 0x000000000000781c */ /* 0x000fda0003f2f008 */
[----:B-----5:R-:W-:Y:S05]  /*3110*/  @!P1 BRA `(.L_x_24) ;  /* 0x0000000000049947 */ /* 0x020fea0003800000 */
[----:B------:R-:W-:Y:S01]  /*3120*/  BPT.TRAP 0x1 ;  /* 0x000000040000795c */ /* 0x000fe20000300000 */
.L_x_24:
[----:B------:R-:W1:Y:S01]  /*3130*/  S2UR UR16, SR_CgaCtaId ;  /* 0x00000000001079c3 */ /* 0x000e620000008800 */
[----:B------:R-:W-:Y:S01]  /*3140*/  UMOV UR11, 0x400 ;  /* 0x00000400000b7882 */ /* 0x000fe20000000000 */
[----:B------:R-:W-:-:S05]  /*3150*/  IMAD.U32 R229, RZ, RZ, UR24 ;  /* 0x00000018ffe57e24 */ /* 0x000fca000f8e00ff */
[----:B------:R-:W-:Y:S01]  /*3160*/  SHF.L.U32 R229, R229, 0x1f, RZ ;  /* 0x0000001fe5e57819 */ /* 0x000fe200000006ff */
[----:B-1----:R-:W-:-:S04]  /*3170*/  ULEA UR11, UR16, UR11, 0x18 ;  /* 0x0000000b100b7291 */ /* 0x002fc8000f8ec03f */
[----:B------:R-:W-:-:S09]  /*3180*/  ULEA UR16, UR23, UR11, 0x3 ;  /* 0x0000000b17107291 */ /* 0x000fd2000f8e183f */
[----:B------:R1:W2:Y:S01]  /*3190*/  SYNCS.PHASECHK.TRANS64.TRYWAIT P0, [UR16], R229 ;  /* 0x000000e5ff0075a7 */ /* 0x0002a20008000150 */
[----:B------:R-:W-:Y:S05]  /*31a0*/  @!P1 BRA `(.L_x_25) ;  /* 0x0000000000049947 */ /* 0x000fea0003800000 */
[----:B------:R-:W-:Y:S01]  /*31b0*/  BPT.TRAP 0x1 ;  /* 0x000000040000795c */ /* 0x000fe20000300000 */
.L_x_25:
[----:B--2---:R-:W-:Y:S05]  /*31c0*/  @P0 BRA `(.L_x_26) ;  /* 0x0000000000080947 */ /* 0x004fea0003800000 */
[----:B------:R-:W2:Y:S02]  /*31d0*/  SYNCS.PHASECHK.TRANS64.TRYWAIT P0, [UR16], R229 ;  /* 0x000000e5ff0075a7 */ /* 0x000ea40008000150 */
[----:B--2---:R-:W-:Y:S05]  /*31e0*/  @!P0 BRA `(.L_x_27) ;  /* 0x000000d400948947 */ /* 0x004fea0003800000 */
.L_x_26:
[----:B------:R-:W-:Y:S01]  /*31f0*/  UIADD3 UR16, UR11, 0x20100, URZ ;  /* 0x000201000b107890 */ /* 0x000fe2000fffe03f */
[----:B------:R-:W-:Y:S01]  /*3200*/  WARPGROUP.ARRIVE ;  /* 0x00000000000079c5 */ /* 0x000fe20000000000 */
[----:B------:R-:W-:Y:S02]  /*3210*/  UISETP.NE.AND UP0, UPT, UR7, URZ, UPT ;  /* 0x0000003f0700728c */ /* 0x000fe4000bf05270 */
[----:B------:R-:W-:Y:S02]  /*3220*/  USHF.R.U32.HI UR16, URZ, 0x4, UR16 ;  /* 0x000000043f107899 */ /* 0x000fe40008011610 */
[----:B------:R-:W-:Y:S02]  /*3230*/  USEL UR8, UR8, URZ, !UP0 ;  /* 0x0000003f08087287 */ /* 0x000fe4000c000000 */
[----:B------:R-:W-:Y:S02]  /*3240*/  ULOP3.LUT UR16, UR16, 0x3fff, URZ, 0xc0, !UPT ;  /* 0x00003fff10107892 */ /* 0x000fe4000f8ec03f */
[----:B------:R-:W-:-:S02]  /*3250*/  UISETP.NE.U32.AND UP0, UPT, UR8, URZ, UPT ;  /* 0x0000003f0800728c */ /* 0x000fc4000bf05070 */
[----:B------:R-:W-:Y:S02]  /*3260*/  ULOP3.LUT UR7, UR10, 0x10000, URZ, 0xfc, !UPT ;  /* 0x000100000a077892 */ /* 0x000fe4000f8efc3f */
[----:B------:R-:W-:Y:S02]  /*3270*/  ULOP3.LUT UR8, UR16, 0x10000, URZ, 0xfc, !UPT ;  /* 0x0001000010087892 */ /* 0x000fe4000f8efc3f */
[----:B------:R-:W-:Y:S02]  /*3280*/  ULEA UR7, UR23, UR7, 0xb ;  /* 0x0000000717077291 */ /* 0x000fe4000f8e583f */
[----:B------:R-:W-:Y:S01]  /*3290*/  ULEA UR8, UR23, UR8, 0xa ;  /* 0x0000000817087291 */ /* 0x000fe2000f8e503f */
[----:B------:R-:W-:Y:S01]  /*32a0*/  UMOV UR17, 0x40000040 ;  /* 0x4000004000117882 */ /* 0x000fe20000000000 */
[----:B------:R-:W-:Y:S01]  /*32b0*/  UMOV UR19, 0x40000040 ;  /* 0x4000004000137882 */ /* 0x000fe20000000000 */
[----:B------:R-:W-:Y:S02]  /*32c0*/  UIADD3 UR6, UR6, 0x4, URZ ;  /* 0x0000000406067890 */ /* 0x000fe4000fffe03f */
[----:B------:R-:W-:-:S02]  /*32d0*/  UMOV UR16, UR7 ;  /* 0x0000000700107c82 */ /* 0x000fc40008000000 */
[----:B------:R-:W-:Y:S02]  /*32e0*/  UMOV UR18, UR8 ;  /* 0x0000000800127c82 */ /* 0x000fe40008000000 */
[----:B------:R-:W-:Y:S01]  /*32f0*/  QGMMA.64x128x32.F32.E4M3.E4M3 R88, gdesc[UR16], R88, UP0 ;  /* 0x01e00000105879f3 */ /* 0x000fe2000bf00858 */
[----:B------:R-:W-:Y:S01]  /*3300*/  UIADD3 UR16, UR7, 0x400, URZ ;  /* 0x0000040007107890 */ /* 0x000fe2000fffe03f */
[----:B------:R-:W-:-:S10]  /*3310*/  UMOV UR17, 0x40000040 ;  /* 0x4000004000117882 */ /* 0x000fd40000000000 */
[----:B------:R-:W-:Y:S01]  /*3320*/  QGMMA.64x128x32.F32.E4M3.E4M3 R24, gdesc[UR16], R24, UP0 ;  /* 0x01e00000101879f3 */ /* 0x000fe2000bf00818 */
[----:B------:R-:W-:Y:S02]  /*3330*/  UIADD3 UR16, UR7, 0x2, URZ ;  /* 0x0000000207107890 */ /* 0x000fe4000fffe03f */
[----:B------:R-:W-:Y:S01]  /*3340*/  UIADD3 UR18, UR8, 0x2, URZ ;  /* 0x0000000208127890 */ /* 0x000fe2000fffe03f */
[----:B------:R-:W-:Y:S01]  /*3350*/  UMOV UR17, 0x40000040 ;  /* 0x4000004000117882 */ /* 0x000fe20000000000 */
[----:B------:R-:W-:Y:S01]  /*3360*/  UMOV UR19, 0x40000040 ;  /* 0x4000004000137882 */ /* 0x000fe20000000000 */
[----:B------:R-:W-:-:S06]  /*3370*/  UISETP.NE.AND UP0, UPT, UR6, UR27, UPT ;  /* 0x0000001b0600728c */ /* 0x000fcc000bf05270 */
        /* <DEDUP_REMOVED lines=18> */
[----:B------:R-:W-:Y:S01]  /*34a0*/  UMOV UR17, 0x40000040 ;  /* 0x4000004000117882 */ /* 0x000fe20000000000 */
[----:B------:R-:W-:-:S06]  /*34b0*/  USEL UR7, URZ, 0x1, UP0 ;  /* 0x000000013f077887 */ /* 0x000fcc0008000000 */
[----:B------:R-:W-:-:S03]  /*34c0*/  ISETP.NE.AND P0, PT, RZ, UR7, PT ;  /* 0x00000007ff007c0c */ /* 0x000fc6000bf05270 */
[----:B------:R-:W-:Y:S03]  /*34d0*/  QGMMA.64x128x32.F32.E4M3.E4M3 R24, gdesc[UR16], R24, gsb0 ;  /* 0x01e00000101879f3 */ /* 0x000fe60008000818 */
[----:B------:R-:W-:-:S07]  /*34e0*/  WARPGROUP.DEPBAR.LE gsb0, 0x1 ;  /* 0x00008000000079c5 */ /* 0x000fce0000010100 */
[----:B------:R-:W-:Y:S05]  /*34f0*/  @!P0 BRA `(.L_x_28) ;  /* 0x0000000c00708947 */ /* 0x000fea0003800000 */
[----:B------:R-:W-:Y:S02]  /*3500*/  WARPGROUP.DEPBAR.LE gsb0, 0x0 ;  /* 0x00008000000079c5 */ /* 0x000fe40000010000 */
[----:B-----5:R-:W-:-:S01]  /*3510*/  FADD R227, R89, R227 ;  /* 0x000000e359e37221 */ /* 0x020fc20000000000 */
[----:B------:R-:W-:Y:S01]  /*3520*/  FADD R226, R90, R226 ;  /* 0x000000e25ae27221 */ /* 0x000fe20000000000 */
[----:B------:R-:W-:-:S01]  /*3530*/  FADD R225, R91, R225 ;  /* 0x000000e15be17221 */ /* 0x000fc20000000000 */
[----:B------:R-:W-:Y:S01]  /*3540*/  FADD R224, R92, R224 ;  /* 0x000000e05ce07221 */ /* 0x000fe20000000000 */
[----:B------:R-:W-:-:S01]  /*3550*/  FADD R223, R93, R223 ;  /* 0x000000df5ddf7221 */ /* 0x000fc20000000000 */
[----:B------:R2:W-:Y:S01]  /*3560*/  STL [R1+0x88], R227 ;  /* 0x000088e301007387 */ /* 0x0005e20000100800 */
[----:B------:R-:W-:-:S01]  /*3570*/  FADD R222, R94, R222 ;  /* 0x000000de5ede7221 */ /* 0x000fc20000000000 */
[----:B------:R-:W-:Y:S01]  /*3580*/  FADD R221, R95, R221 ;  /* 0x000000dd5fdd7221 */ /* 0x000fe20000000000 */
[----:B------:R-:W-:-:S01]  /*3590*/  FADD R220, R96, R220 ;  /* 0x000000dc60dc7221 */ /* 0x000fc20000000000 */
[----:B------:R-:W-:Y:S01]  /*35a0*/  FADD R219, R97, R219 ;  /* 0x000000db61db7221 */ /* 0x000fe20000000000 */
[----:B------:R-:W-:-:S01]  /*35b0*/  FADD R218, R98, R218 ;  /* 0x000000da62da7221 */ /* 0x000fc20000000000 */
[----:B------:R-:W-:Y:S01]  /*35c0*/  FADD R217, R99, R217 ;  /* 0x000000d963d97221 */ /* 0x000fe20000000000 */
[----:B------:R-:W-:-:S01]  /*35d0*/  FADD R216, R100, R216 ;  /* 0x000000d864d87221 */ /* 0x000fc20000000000 */
[----:B------:R-:W-:Y:S01]  /*35e0*/  FADD R215, R101, R215 ;  /* 0x000000d765d77221 */ /* 0x000fe20000000000 */
[----:B------:R-:W-:-:S01]  /*35f0*/  FADD R214, R102, R214 ;  /* 0x000000d666d67221 */ /* 0x000fc20000000000 */
[----:B--2---:R-:W2:Y:S01]  /*3600*/  LDL.LU R227, [R1+0x28] ;  /* 0x0000280001e37983 */ /* 0x004ea20000300800 */
[----:B------:R-:W-:-:S01]  /*3610*/  FADD R213, R103, R213 ;  /* 0x000000d567d57221 */ /* 0x000fc20000000000 */
[----:B------:R-:W-:Y:S01]  /*3620*/  FADD R212, R104, R212 ;  /* 0x000000d468d47221 */ /* 0x000fe20000000000 */
[----:B------:R-:W-:-:S01]  /*3630*/  FADD R211, R105, R211 ;  /* 0x000000d369d37221 */ /* 0x000fc20000000000 */
[----:B------:R3:W-:Y:S01]  /*3640*/  STL [R1+0x8c], R226 ;  /* 0x00008ce201007387 */ /* 0x0007e20000100800 */
[----:B------:R-:W-:-:S03]  /*3650*/  FADD R228, R88, R228 ;  /* 0x000000e458e47221 */ /* 0x000fc60000000000 */
[----:B---3--:R-:W3:Y:S04]  /*3660*/  LDL.LU R226, [R1+0x24] ;  /* 0x0000240001e27983 */ /* 0x008ee80000300800 */
[----:B------:R4:W-:Y:S04]  /*3670*/  STL [R1+0x90], R225 ;  /* 0x000090e101007387 */ /* 0x0009e80000100800 */
[----:B----4-:R-:W4:Y:S04]  /*3680*/  LDL.LU R225, [R1+0x20] ;  /* 0x0000200001e17983 */ /* 0x010f280000300800 */
[----:B------:R0:W-:Y:S04]  /*3690*/  STL [R1+0x94], R224 ;  /* 0x000094e001007387 */ /* 0x0001e80000100800 */
[----:B0-----:R-:W4:Y:S04]  /*36a0*/  LDL.LU R224, [R1+0x1c] ;  /* 0x00001c0001e07983 */ /* 0x001f280000300800 */
        /* <DEDUP_REMOVED lines=13> */
[----:B0-----:R-:W4:Y:S04]  /*3780*/  LDL.LU R217, [R1] ;  /* 0x0000000001d97983 */ /* 0x001f280000300800 */
[----:B------:R-:W-:Y:S04]  /*3790*/  STL [R1+0xb4], R216 ;  /* 0x0000b4d801007387 */ /* 0x000fe80000100800 */
[----:B------:R-:W-:Y:S04]  /*37a0*/  STL [R1+0xb8], R215 ;  /* 0x0000b8d701007387 */ /* 0x000fe80000100800 */
[----:B------:R-:W-:Y:S04]  /*37b0*/  STL [R1+0xbc], R214 ;  /* 0x0000bcd601007387 */ /* 0x000fe80000100800 */
[----:B------:R-:W-:Y:S04]  /*37c0*/  STL [R1+0xc0], R213 ;  /* 0x0000c0d501007387 */ /* 0x000fe80000100800 */
[----:B------:R-:W-:Y:S04]  /*37d0*/  STL [R1+0xc4], R212 ;  /* 0x0000c4d401007387 */ /* 0x000fe80000100800 */
[----:B------:R0:W-:Y:S01]  /*37e0*/  STL [R1+0xc8], R211 ;  /* 0x0000c8d301007387 */ /* 0x0001e20000100800 */
[----:B--2---:R-:W-:-:S01]  /*37f0*/  FADD R227, R70, R227 ;  /* 0x000000e346e37221 */ /* 0x004fc20000000000 */
[----:B---3--:R-:W-:Y:S01]  /*3800*/  FADD R226, R69, R226 ;  /* 0x000000e245e27221 */ /* 0x008fe20000000000 */
[----:B----4-:R-:W-:-:S01]  /*3810*/  FADD R225, R68, R225 ;  /* 0x000000e144e17221 */ /* 0x010fc20000000000 */
[----:B------:R-:W-:Y:S01]  /*3820*/  FADD R224, R67, R224 ;  /* 0x000000e043e07221 */ /* 0x000fe20000000000 */
[----:B------:R-:W-:-:S01]  /*3830*/  FADD R223, R66, R223 ;  /* 0x000000df42df7221 */ /* 0x000fc20000000000 */
[----:B------:R-:W-:Y:S01]  /*3840*/  FADD R222, R65, R222 ;  /* 0x000000de41de7221 */ /* 0x000fe20000000000 */
[----:B------:R-:W-:-:S01]  /*3850*/  FADD R221, R64, R221 ;  /* 0x000000dd40dd7221 */ /* 0x000fc20000000000 */
[----:B------:R-:W-:Y:S01]  /*3860*/  FADD R220, R63, R220 ;  /* 0x000000dc3fdc7221 */ /* 0x000fe20000000000 */
[----:B------:R-:W-:-:S01]  /*3870*/  FADD R219, R62, R219 ;  /* 0x000000db3edb7221 */ /* 0x000fc20000000000 */
[----:B------:R-:W-:Y:S01]  /*3880*/  FADD R218, R61, R218 ;  /* 0x000000da3dda7221 */ /* 0x000fe20000000000 */
[----:B------:R-:W-:-:S05]  /*3890*/  FADD R217, R60, R217 ;  /* 0x000000d93cd97221 */ /* 0x000fca0000000000 */
[----:B------:R2:W-:Y:S04]  /*38a0*/  STL [R1], R217 ;  /* 0x000000d901007387 */ /* 0x0005e80000100800 */
[----:B------:R3:W-:Y:S04]  /*38b0*/  STL [R1+0x4], R218 ;  /* 0x000004da01007387 */ /* 0x0007e80000100800 */
[----:B------:R4:W-:Y:S04]  /*38c0*/  STL [R1+0x8], R219 ;  /* 0x000008db01007387 */ /* 0x0009e80000100800 */
[----:B------:R1:W-:Y:S04]  /*38d0*/  STL [R1+0xc], R220 ;  /* 0x00000cdc01007387 */ /* 0x0003e80000100800 */
[----:B------:R1:W-:Y:S04]  /*38e0*/  STL [R1+0x10], R221 ;  /* 0x000010dd01007387 */ /* 0x0003e80000100800 */
[----:B------:R1:W-:Y:S04]  /*38f0*/  STL [R1+0x14], R222 ;  /* 0x000014de01007387 */ /* 0x0003e80000100800 */
[----:B------:R1:W-:Y:S04]  /*3900*/  STL [R1+0x18], R223 ;  /* 0x000018df01007387 */ /* 0x0003e80000100800 */
[----:B------:R1:W-:Y:S04]  /*3910*/  STL [R1+0x1c], R224 ;  /* 0x00001ce001007387 */ /* 0x0003e80000100800 */
[----:B0-----:R-:W4:Y:S04]  /*3920*/  LDL.LU R211, [R1+0x2c] ;  /* 0x00002c0001d37983 */ /* 0x001f280000300800 */
[----:B------:R0:W-:Y:S04]  /*3930*/  STL [R1+0x20], R225 ;  /* 0x000020e101007387 */ /* 0x0001e80000100800 */
[----:B------:R-:W4:Y:S04]  /*3940*/  LDL.LU R212, [R1+0x30] ;  /* 0x0000300001d47983 */ /* 0x000f280000300800 */
[----:B------:R0:W-:Y:S04]  /*3950*/  STL [R1+0x24], R226 ;  /* 0x000024e201007387 */ /* 0x0001e80000100800 */
[----:B------:R-:W4:Y:S04]  /*3960*/  LDL.LU R213, [R1+0x34] ;  /* 0x0000340001d57983 */ /* 0x000f280000300800 */
[----:B------:R0:W-:Y:S04]  /*3970*/  STL [R1+0x28], R227 ;  /* 0x000028e301007387 */ /* 0x0001e80000100800 */
[----:B------:R-:W4:Y:S04]  /*3980*/  LDL.LU R214, [R1+0x38] ;  /* 0x0000380001d67983 */ /* 0x000f280000300800 */
[----:B------:R-:W4:Y:S04]  /*3990*/  LDL.LU R215, [R1+0x3c] ;  /* 0x00003c0001d77983 */ /* 0x000f280000300800 */
[----:B------:R-:W4:Y:S04]  /*39a0*/  LDL.LU R216, [R1+0x40] ;  /* 0x0000400001d87983 */ /* 0x000f280000300800 */
[----:B--2---:R-:W2:Y:S04]  /*39b0*/  LDL.LU R217, [R1+0x44] ;  /* 0x0000440001d97983 */ /* 0x004ea80000300800 */
[----:B---3--:R-:W3:Y:S04]  /*39c0*/  LDL.LU R218, [R1+0x48] ;  /* 0x0000480001da7983 */ /* 0x008ee80000300800 */
[----:B----4-:R-:W4:Y:S04]  /*39d0*/  LDL.LU R219, [R1+0x4c] ;  /* 0x00004c0001db7983 */ /* 0x010f280000300800 */
[----:B-1----:R-:W4:Y:S04]  /*39e0*/  LDL.LU R220, [R1+0x50] ;  /* 0x0000500001dc7983 */ /* 0x002f280000300800 */
[----:B------:R-:W4:Y:S04]  /*39f0*/  LDL.LU R221, [R1+0x54] ;  /* 0x0000540001dd7983 */ /* 0x000f280000300800 */
[----:B------:R-:W4:Y:S04]  /*3a00*/  LDL.LU R222, [R1+0x58] ;  /* 0x0000580001de7983 */ /* 0x000f280000300800 */
[----:B------:R-:W4:Y:S04]  /*3a10*/  LDL.LU R223, [R1+0x5c] ;  /* 0x00005c0001df7983 */ /* 0x000f280000300800 */
[----:B------:R-:W4:Y:S04]  /*3a20*/  LDL.LU R224, [R1+0x60] ;  /* 0x0000600001e07983 */ /* 0x000f280000300800 */
[----:B0-----:R-:W4:Y:S04]  /*3a30*/  LDL.LU R225, [R1+0x64] ;  /* 0x0000640001e17983 */ /* 0x001f280000300800 */
[----:B------:R-:W4:Y:S04]  /*3a40*/  LDL.LU R226, [R1+0x68] ;  /* 0x0000680001e27983 */ /* 0x000f280000300800 */
[----:B------:R-:W4:Y:S01]  /*3a50*/  LDL.LU R227, [R1+0x6c] ;  /* 0x00006c0001e37983 */ /* 0x000f220000300800 */
[----:B------:R-:W-:-:S05]  /*3a60*/  FADD R211, R71, R211 ;  /* 0x000000d347d37221 */ /* 0x000fca0000000000 */
[----:B------:R0:W-:Y:S01]  /*3a70*/  STL [R1+0x2c], R211 ;  /* 0x00002cd301007387 */ /* 0x0001e20000100800 */
[----:B------:R-:W-:-:S03]  /*3a80*/  FADD R212, R72, R212 ;  /* 0x000000d448d47221 */ /* 0x000fc60000000000 */
[----:B0-----:R0:W5:Y:S01]  /*3a90*/  LDL.LU R211, [R1+0xc8] ;  /* 0x0000c80001d37983 */ /* 0x0011620000300800 */
[----:B------:R-:W-:-:S03]  /*3aa0*/  FADD R213, R73, R213 ;  /* 0x000000d549d57221 */ /* 0x000fc60000000000 */
[----:B------:R1:W-:Y:S01]  /*3ab0*/  STL [R1+0x30], R212 ;  /* 0x000030d401007387 */ /* 0x0003e20000100800 */
[----:B------:R-:W-:-:S01]  /*3ac0*/  FADD R214, R74, R214 ;  /* 0x000000d64ad67221 */ /* 0x000fc20000000000 */
[----:B------:R-:W-:Y:S02]  /*3ad0*/  FADD R215, R75, R215 ;  /* 0x000000d74bd77221 */ /* 0x000fe40000000000 */
[----:B-1----:R0:W5:Y:S01]  /*3ae0*/  LDL.LU R212, [R1+0xc4] ;  /* 0x0000c40001d47983 */ /* 0x0021620000300800 */
[----:B------:R-:W-:-:S03]  /*3af0*/  FADD R216, R76, R216 ;  /* 0x000000d84cd87221 */ /* 0x000fc60000000000 */
[----:B------:R1:W-:Y:S01]  /*3b00*/  STL [R1+0x34], R213 ;  /* 0x000034d501007387 */ /* 0x0003e20000100800 */
[----:B--2---:R-:W-:-:S03]  /*3b10*/  FADD R217, R77, R217 ;  /* 0x000000d94dd97221 */ /* 0x004fc60000000000 */
[----:B-1----:R0:W5:Y:S01]  /*3b20*/  LDL.LU R213, [R1+0xc0] ;  /* 0x0000c00001d57983 */ /* 0x0021620000300800 */
[----:B---3--:R-:W-:-:S03]  /*3b30*/  FADD R218, R78, R218 ;  /* 0x000000da4eda7221 */ /* 0x008fc60000000000 */
[----:B------:R1:W-:Y:S01]  /*3b40*/  STL [R1+0x38], R214 ;  /* 0x000038d601007387 */ /* 0x0003e20000100800 */
[----:B----4-:R-:W-:-:S01]  /*3b50*/  FADD R219, R79, R219 ;  /* 0x000000db4fdb7221 */ /* 0x010fc20000000000 */
[----:B------:R-:W-:Y:S02]  /*3b60*/  FADD R220, R80, R220 ;  /* 0x000000dc50dc7221 */ /* 0x000fe40000000000 */
[----:B-1----:R0:W5:Y:S04]  /*3b70*/  LDL.LU R214, [R1+0xbc] ;  /* 0x0000bc0001d67983 */ /* 0x0021680000300800 */
[----:B------:R1:W-:Y:S01]  /*3b80*/  STL [R1+0x3c], R215 ;  /* 0x00003cd701007387 */ /* 0x0003e20000100800 */
[----:B------:R-:W-:-:S01]  /*3b90*/  FADD R221, R81, R221 ;  /* 0x000000dd51dd7221 */ /* 0x000fc20000000000 */
[----:B------:R-:W-:-:S02]  /*3ba0*/  FADD R222, R82, R222 ;  /* 0x000000de52de7221 */ /* 0x000fc40000000000 */
[----:B-1----:R0:W5:Y:S04]  /*3bb0*/  LDL.LU R215, [R1+0xb8] ;  /* 0x0000b80001d77983 */ /* 0x0021680000300800 */
[----:B------:R1:W-:Y:S01]  /*3bc0*/  STL [R1+0x40], R216 ;  /* 0x000040d801007387 */ /* 0x0003e20000100800 */
[----:B------:R-:W-:-:S03]  /*3bd0*/  FADD R223, R83, R223 ;  /* 0x000000df53df7221 */ /* 0x000fc60000000000 */
        /* <DEDUP_REMOVED lines=13> */
[----:B------:R1:W-:Y:S04]  /*3cb0*/  STL [R1+0x54], R221 ;  /* 0x000054dd01007387 */ /* 0x0003e80000100800 */
        /* <DEDUP_REMOVED lines=12> */
[----:B-1----:R0:W5:Y:S01]  /*3d80*/  LDL.LU R227, [R1+0x88] ;  /* 0x0000880001e37983 */ /* 0x0021620000300800 */
        /* <DEDUP_REMOVED lines=82> */
[----:B0-----:R-:W-:-:S06]  /*42b0*/  UMOV UR6, URZ ;  /* 0x0000003f00067c82 */ /* 0x001fcc0008000000 */
.L_x_28:
[----:B------:R-:W-:Y:S05]  /*42c0*/  @!P1 BRA `(.L_x_29) ;  /* 0x0000000000049947 */ /* 0x000fea0003800000 */
[----:B------:R-:W-:Y:S01]  /*42d0*/  BPT.TRAP 0x1 ;  /* 0x000000040000795c */ /* 0x000fe20000300000 */
.L_x_29:
[----:B------:R2:W-:Y:S04]  /*42e0*/  STL [R1+0x8c], R2 ;  /* 0x00008c0201007387 */ /* 0x0005e80000100800 */
[----:B--2---:R-:W2:Y:S04]  /*42f0*/  LDL R2, [R1+0x70] ;  /* 0x0000700001027983 */ /* 0x004ea80000100800 */
[----:B-----5:R3:W-:Y:S04]  /*4300*/  STL [R1+0x88], R0 ;  /* 0x0000880001007387 */ /* 0x0207e80000100800 */
[----:B---3--:R-:W3:Y:S01]  /*4310*/  LDL R0, [R1+0x74] ;  /* 0x0000740001007983 */ /* 0x008ee20000100800 */
[----:B-1----:R-:W-:Y:S01]  /*4320*/  IMAD.U32 R229, RZ, RZ, UR25 ;  /* 0x00000019ffe57e24 */ /* 0x002fe2000f8e00ff */
[----:B--2---:R-:W-:-:S02]  /*4330*/  ISETP.NE.AND P0, PT, R2, RZ, PT ;  /* 0x000000ff0200720c */ /* 0x004fc40003f05270 */
[----:B------:R1:W5:Y:S11]  /*4340*/  LDL.LU R2, [R1+0x8c] ;  /* 0x00008c0001027983 */ /* 0x0003760000300800 */
[----:B------:R-:W-:-:S05]  /*4350*/  @P0 LEA R229, R229, UR11, 0x3 ;  /* 0x0000000be5e50c11 */ /* 0x000fca000f8e18ff */
[----:B------:R-:W-:-:S05]  /*4360*/  @P0 VIADD R229, R229, 0x20 ;  /* 0x00000020e5e50836 */ /* 0x000fca0000000000 */
[----:B---3--:R-:W-:Y:S02]  /*4370*/  @P0 PRMT R229, R0, 0x654, R229 ;  /* 0x0000065400e50816 */ /* 0x008fe400000000e5 */
[----:B------:R1:W5:Y:S01]  /*4380*/  LDL.LU R0, [R1+0x88] ;  /* 0x0000880001007983 */ /* 0x0003620000300800 */
[----:B------:R-:W-:Y:S01]  /*4390*/  UISETP.GT.U32.AND UP0, UPT, UR13, 0x1, UPT ;  /* 0x000000010d00788c */ /* 0x000fe2000bf04070 */
[----:B------:R1:W-:Y:S05]  /*43a0*/  @P0 SYNCS.ARRIVE.TRANS64.RED.A1T0 RZ, [R229+URZ], RZ ;  /* 0x000000ffe5ff09a7 */ /* 0x0003ea000810043f */
[----:B------:R-:W-:-:S13]  /*43b0*/  PLOP3.LUT P0, PT, PT, PT, UP0, 0x80, 0x0 ;  /* 0x000000000000781c */ /* 0x000fda0003f0f008 */
[----:B-1----:R-:W-:Y:S05]  /*43c0*/  @P0 BRA `(.L_x_30) ;  /* 0x0000000000040947 */ /* 0x002fea0003800000 */
[----:B------:R-:W-:Y:S01]  /*43d0*/  BPT.TRAP 0x1 ;  /* 0x000000040000795c */ /* 0x000fe20000300000 */
.L_x_30:
[----:B------:R-:W-:Y:S02]  /*43e0*/  UISETP.GT.AND UP2, UPT, UR26, 0x1, UPT ;  /* 0x000000011a00788c */ /* 0x000fe4000bf44270 */
[----:B------:R-:W-:Y:S02]  /*43f0*/  UIADD3 UR23, UR23, 0x1, URZ ;  /* 0x0000000117177890 */ /* 0x000fe4000fffe03f */
[----:B------:R-:W-:Y:S02]  /*4400*/  UIADD3 UR25, UR25, 0x1, URZ ;  /* 0x0000000119197890 */ /* 0x000fe4000fffe03f */
[----:B------:R-:W-:Y:S01]  /*4410*/  PLOP3.LUT P0, PT, PT, PT, UP2, 0x80, 0x0 ;  /* 0x000000000000781c */ /* 0x000fe20003f0f028 */
[----:B------:R-:W-:Y:S02]  /*4420*/  UISETP.NE.AND UP0, UPT, UR23, 0x4, UPT ;  /* 0x000000041700788c */ /* 0x000fe4000bf05270 */
[----:B------:R-:W-:Y:S02]  /*4430*/  UIADD3 UR16, UR26, -0x1, URZ ;  /* 0xffffffff1a107890 */ /* 0x000fe4000fffe03f */
[----:B------:R-:W-:-:S02]  /*4440*/  USEL UR8, URZ, 0x1, UP0 ;  /* 0x000000013f087887 */ /* 0x000fc40008000000 */
[----:B------:R-:W-:Y:S02]  /*4450*/  UISETP.NE.AND UP1, UPT, UR25, 0x4, UPT ;  /* 0x000000041900788c */ /* 0x000fe4000bf25270 */
[----:B------:R-:W-:Y:S02]  /*4460*/  ULOP3.LUT UR24, UR24, UR8, URZ, 0x3c, !UPT ;  /* 0x0000000818187292 */ /* 0x000fe4000f8e3c3f */
[----:B------:R-:W-:Y:S02]  /*4470*/  USEL UR23, UR23, URZ, UP0 ;  /* 0x0000003f17177287 */ /* 0x000fe40008000000 */
[----:B------:R-:W-:Y:S01]  /*4480*/  USEL UR25, UR25, URZ, UP1 ;  /* 0x0000003f19197287 */ /* 0x000fe20008800000 */
[----:B------:R-:W-:Y:S01]  /*4490*/  UMOV UR8, 0x1 ;  /* 0x0000000100087882 */ /* 0x000fe20000000000 */
[----:B------:R-:W-:Y:S01]  /*44a0*/  UMOV UR26, UR16 ;  /* 0x00000010001a7c82 */ /* 0x000fe20008000000 */
[----:B------:R-:W-:Y:S09]  /*44b0*/  @P0 BRA `(.L_x_31) ;  /* 0xffffffec000c0947 */ /* 0x000ff2000383ffff */
.L_x_23:
[----:B------:R-:W-:-:S04]  /*44c0*/  UISETP.NE.AND UP0, UPT, UR6, URZ, UPT ;  /* 0x0000003f0600728c */ /* 0x000fc8000bf05270 */
[----:B------:R-:W-:-:S06]  /*44d0*/  USEL UR6, URZ, 0x1, !UP0 ;  /* 0x000000013f067887 */ /* 0x000fcc000c000000 */
[----:B------:R-:W-:-:S13]  /*44e0*/  ISETP.NE.AND P0, PT, RZ, UR6, PT ;  /* 0x00000006ff007c0c */ /* 0x000fda000bf05270 */
[----:B------:R-:W-:Y:S05]  /*44f0*/  @!P0 BRA `(.L_x_32) ;  /* 0x0000000c00c48947 */ /* 0x000fea0003800000 */
[----:B------:R-:W-:Y:S02]  /*4500*/  WARPGROUP.DEPBAR.LE gsb0, 0x0 ;  /* 0x00008000000079c5 */ /* 0x000fe40000010000 */
[----:B-----5:R-:W-:Y:S01]  /*4510*/  FADD R227, R89, R227 ;  /* 0x000000e359e37221 */ /* 0x020fe20000000000 */
[----:B------:R-:W-:-:S04]  /*4520*/  FADD R228, R88, R228 ;  /* 0x000000e458e47221 */ /* 0x000fc80000000000 */
[----:B------:R1:W-:Y:S04]  /*4530*/  STL [R1+0x88], R227 ;  /* 0x000088e301007387 */ /* 0x0003e80000100800 */
[----:B-1----:R-:W2:Y:S04]  /*4540*/  LDL.LU R227, [R1+0x6c] ;  /* 0x00006c0001e37983 */ /* 0x002ea80000300800 */
[----:B--2---:R1:W-:Y:S04]  /*4550*/  STL [R1+0x8c], R227 ;  /* 0x00008ce301007387 */ /* 0x0043e80000100800 */
        /* <DEDUP_REMOVED lines=52> */
[----:B-1----:R-:W2:Y:S01]  /*48a0*/  LDL.LU R227, [R1] ;  /* 0x0000000001e37983 */ /* 0x002ea20000300800 */
[----:B------:R-:W-:Y:S01]  /*48b0*/  FADD R226, R90, R226 ;  /* 0x000000e25ae27221 */ /* 0x000fe20000000000 */
        /* <DEDUP_REMOVED lines=97> */
[----:B--2---:R-:W-:-:S05]  /*4ed0*/  FADD R227, R60, R227 ;  /* 0x000000e33ce37221 */ /* 0x004fca0000000000 */
[----:B------:R1:W-:Y:S04]  /*4ee0*/  STL [R1], R227 ;  /* 0x000000e301007387 */ /* 0x0003e80000100800 */
[----:B-1----:R-:W2:Y:S02]  /*4ef0*/  LDL.LU R227, [R1+0xf4] ;  /* 0x0000f40001e37983 */ /* 0x002ea40000300800 */
[----:B--2---:R-:W-:-:S05]  /*4f00*/  FADD R227, R61, R227 ;  /* 0x000000e33de37221 */ /* 0x004fca0000000000 */
[----:B------:R1:W-:Y:S04]  /*4f10*/  STL [R1+0x4], R227 ;  /* 0x000004e301007387 */ /* 0x0003e80000100800 */
        /* <DEDUP_REMOVED lines=78> */
[----:B-1----:R1:W5:Y:S02]  /*5400*/  LDL.LU R227, [R1+0x88] ;  /* 0x0000880001e37983 */ /* 0x0023640000300800 */
.L_x_32:
[----:B------:R-:W-:Y:S02]  /*5410*/  WARPGROUP.DEPBAR.LE gsb0, 0x0 ;  /* 0x00008000000079c5 */ /* 0x000fe40000010000 */
[----:B------:R-:W2:Y:S02]  /*5420*/  LDC R24, c[0x0][0x28c] ;  /* 0x0000a300ff187b82 */ /* 0x000ea40000000800 */
[----:B--2---:R-:W-:-:S13]  /*5430*/  ISETP.GE.AND P0, PT, R24, 0x1, PT ;  /* 0x000000011800780c */ /* 0x004fda0003f06270 */
[----:B------:R-:W-:Y:S05]  /*5440*/  @!P0 BRA `(.L_x_33) ;  /* 0x0000000000688947 */ /* 0x000fea0003800000 */
[----:B------:R-:W-:-:S06]  /*5450*/  UISETP.NE.AND UP0, UPT, UR22, 0x3, UPT ;  /* 0x000000031600788c */ /* 0x000fcc000bf05270 */
[----:B------:R-:W-:-:S13]  /*5460*/  PLOP3.LUT P0, PT, PT, PT, UP0, 0x80, 0x0 ;  /* 0x000000000000781c */ /* 0x000fda0003f0f008 */
[----:B------:R-:W-:Y:S05]  /*5470*/  @!P0 BRA `(.L_x_34) ;  /* 0x0000000000048947 */ /* 0x000fea0003800000 */
[----:B------:R-:W-:Y:S01]  /*5480*/  BPT.TRAP 0x1 ;  /* 0x000000040000795c */ /* 0x000fe20000300000 */
.L_x_34:
[----:B-----5:R2:W-:Y:S04]  /*5490*/  STL [R1+0x8c], R2 ;  /* 0x00008c0201007387 */ /* 0x0205e80000100800 */
[----:B--2---:R-:W2:Y:S04]  /*54a0*/  LDL R2, [R1+0x70] ;  /* 0x0000700001027983 */ /* 0x004ea80000100800 */
[----:B------:R3:W-:Y:S04]  /*54b0*/  STL [R1+0x88], R0 ;  /* 0x0000880001007387 */ /* 0x0007e80000100800 */
[----:B---3--:R-:W3:Y:S01]  /*54c0*/  LDL R0, [R1+0x74] ;  /* 0x0000740001007983 */ /* 0x008ee20000100800 */
[----:B------:R-:W-:Y:S01]  /*54d0*/  UISETP.LT.AND UP1, UPT, UR9, 0x1, UPT ;  /* 0x000000010900788c */ /* 0x000fe2000bf21270 */
[----:B------:R-:W-:Y:S01]  /*54e0*/  IMAD.U32 R25, RZ, RZ, UR11 ;  /* 0x0000000bff197e24 */ /* 0x000fe2000f8e00ff */
[----:B--2---:R-:W-:-:S02]  /*54f0*/  ISETP.NE.AND P0, PT, R2, RZ, PT ;  /* 0x000000ff0200720c */ /* 0x004fc40003f05270 */
[----:B------:R2:W5:Y:S11]  /*5500*/  LDL.LU R2, [R1+0x8c] ;  /* 0x00008c0001027983 */ /* 0x0005760000300800 */
[----:B------:R-:W-:-:S05]  /*5510*/  VOTEU.ANY UP0, P0 ;  /* 0x00000000003f7886 */ /* 0x000fca0000000100 */
[----:B------:R-:W-:-:S04]  /*5520*/  @UP0 USEL UR6, UR9, 0x1, UP1 ;  /* 0x0000000109060887 */ /* 0x000fc80008800000 */
[----:B------:R-:W-:-:S06]  /*5530*/  @UP0 UIADD3 UR6, UR5, UR9, -UR6 ;  /* 0x0000000905060290 */ /* 0x000fcc000fffe806 */
[----:B------:R-:W-:-:S04]  /*5540*/  IMAD.U32 R24, RZ, RZ, UR6 ;  /* 0x00000006ff187e24 */ /* 0x000fc8000f8e00ff */
[----:B------:R-:W-:-:S05]  /*5550*/  @P0 IMAD.SHL.U32 R24, R24, 0x8, RZ ;  /* 0x0000000818180824 */ /* 0x000fca00078e00ff */
[----:B------:R-:W-:-:S04]  /*5560*/  @P0 LOP3.LUT R24, R24, 0x18, RZ, 0xc0, !PT ;  /* 0x0000001818180812 */ /* 0x000fc800078ec0ff */
[----:B------:R-:W-:-:S04]  /*5570*/  @P0 IADD3 R24, R25, 0x20, R24 ;  /* 0x0000002019180810 */ /* 0x000fc80007ffe018 */
[----:B---3--:R-:W-:Y:S02]  /*5580*/  @P0 PRMT R24, R0, 0x654, R24 ;  /* 0x0000065400180816 */ /* 0x008fe40000000018 */
[----:B------:R2:W5:Y:S01]  /*5590*/  LDL.LU R0, [R1+0x88] ;  /* 0x0000880001007983 */ /* 0x0005620000300800 */
[----:B------:R-:W-:Y:S01]  /*55a0*/  UISETP.GT.U32.AND UP0, UPT, UR13, 0x1, UPT ;  /* 0x000000010d00788c */ /* 0x000fe2000bf04070 */
[----:B------:R2:W-:Y:S05]  /*55b0*/  @P0 SYNCS.ARRIVE.TRANS64.RED.A1T0 RZ, [R24+URZ], RZ ;  /* 0x000000ff18ff09a7 */ /* 0x0005ea000810043f */
[----:B------:R-:W-:-:S13]  /*55c0*/  PLOP3.LUT P0, PT, PT, PT, UP0, 0x80, 0x0 ;  /* 0x000000000000781c */ /* 0x000fda0003f0f008 */
[----:B--2---:R-:W-:Y:S05]  /*55d0*/  @P0 BRA `(.L_x_33) ;  /* 0x0000000000040947 */ /* 0x004fea0003800000 */
[----:B------:R-:W-:Y:S01]  /*55e0*/  BPT.TRAP 0x1 ;  /* 0x000000040000795c */ /* 0x000fe20000300000 */
.L_x_33:
[----:B------:R2:W-:Y:S01]  /*55f0*/  STL [R1+0x90], R3 ;  /* 0x0000900301007387 */ /* 0x0005e20000100800 */
[----:B------:R-:W3:Y:S01]  /*5600*/  LDC R28, c[0x0][0x288] ;  /* 0x0000a200ff1c7b82 */ /* 0x000ee20000000800 */
[----:B------:R-:W-:Y:S02]  /*5610*/  ULDC UR6, c[0x0][0x284] ;  /* 0x0000a10000067ab9 */ /* 0x000fe40000000800 */
[----:B--2---:R-:W2:Y:S04]  /*5620*/  LDL.LU R3, [R1+0x80] ;  /* 0x0000800001037983 */ /* 0x004ea80000300800 */
[----:B-----5:R4:W-:Y:S04]  /*5630*/  STL [R1+0x8c], R2 ;  /* 0x00008c0201007387 */ /* 0x0209e80000100800 */
[----:B----4-:R-:W4:Y:S04]  /*5640*/  LDL.LU R2, [R1+0x84] ;  /* 0x0000840001027983 */ /* 0x010f280000300800 */
[----:B------:R0:W-:Y:S02]  /*5650*/  STL [R1+0x88], R0 ;  /* 0x0000880001007387 */ /* 0x0001e40000100800 */
[----:B0-----:R-:W0:Y:S02]  /*5660*/  S2R R0, SR_TID.X ;  /* 0x0000000000007919 */ /* 0x001e240000002100 */
[----:B0-----:R-:W-:-:S02]  /*5670*/  SHF.R.U32.HI R24, RZ, 0x2, R0 ;  /* 0x00000002ff187819 */ /* 0x001fc40000011600 */
[----:B------:R-:W-:Y:S02]  /*5680*/  LOP3.LUT R26, R0, 0x60, RZ, 0xc0, !PT ;  /* 0x00000060001a7812 */ /* 0x000fe400078ec0ff */
[----:B------:R-:W-:Y:S02]  /*5690*/  SHF.R.U32.HI R27, RZ, 0x7, R0 ;  /* 0x00000007ff1b7819 */ /* 0x000fe40000011600 */
[----:B------:R-:W-:Y:S02]  /*56a0*/  LOP3.LUT R25, R24, 0x7, RZ, 0xc0, !PT ;  /* 0x0000000718197812 */ /* 0x000fe400078ec0ff */
[----:B------:R-:W-:Y:S02]  /*56b0*/  SHF.R.U32.HI R26, RZ, 0x1, R26 ;  /* 0x00000001ff1a7819 */ /* 0x000fe4000001161a */
[----:B------:R-:W-:Y:S02]  /*56c0*/  LOP3.LUT R24, R27, 0x1, RZ, 0xc0, !PT ;  /* 0x000000011b187812 */ /* 0x000fe400078ec0ff */
[----:B------:R-:W-:Y:S01]  /*56d0*/  IADD3 R31, RZ, -R26, -R25 ;  /* 0x8000001aff1f7210 */ /* 0x000fe20007ffe819 */
[C---:B------:R-:W-:Y:S01]  /*56e0*/  IMAD.SHL.U32 R32, R0.reuse, 0x2, RZ ;  /* 0x0000000200207824 */ /* 0x040fe200078e00ff */
[----:B------:R-:W-:Y:S01]  /*56f0*/  LOP3.LUT R27, R0, 0x3, RZ, 0xc0, !PT ;  /* 0x00000003001b7812 */ /* 0x000fe200078ec0ff */
[----:B------:R-:W-:-:S02]  /*5700*/  IMAD.SHL.U32 R30, R24, 0x40, RZ ;  /* 0x00000040181e7824 */ /* 0x000fc400078e00ff */
[----:B------:R-:W-:Y:S02]  /*5710*/  IMAD R31, R24, -0x40, R31 ;  /* 0xffffffc0181f7824 */ /* 0x000fe400078e021f */
[----:B--2---:R-:W-:Y:S02]  /*5720*/  IMAD.SHL.U32 R29, R3, 0x80, RZ ;  /* 0x00000080031d7824 */ /* 0x004fe400078e00ff */
[----:B------:R0:W5:Y:S01]  /*5730*/  LDL.LU R3, [R1+0x90] ;  /* 0x0000900001037983 */ /* 0x0001620000300800 */
[----:B------:R-:W-:Y:S01]  /*5740*/  LOP3.LUT R43, R30, 0x40, R25, 0xe2, !PT ;  /* 0x000000401e2b7812 */ /* 0x000fe200078ee219 */
[----:B---3--:R-:W-:Y:S01]  /*5750*/  IMAD R42, R27, -0x2, R28 ;  /* 0xfffffffe1b2a7824 */ /* 0x008fe200078e021c */
[----:B------:R-:W-:Y:S01]  /*5760*/  ISETP.GE.AND P0, PT, R29, R28, PT ;  /* 0x0000001c1d00720c */ /* 0x000fe20003f06270 */
[C---:B----4-:R-:W-:Y:S02]  /*5770*/  IMAD.SHL.U32 R24, R2.reuse, 0x100, RZ ;  /* 0x0000010002187824 */ /* 0x050fe400078e00ff */
[----:B------:R-:W-:-:S02]  /*5780*/  IMAD.WIDE R38, R2, 0x100, RZ ;  /* 0x0000010002267825 */ /* 0x000fc400078e02ff */
[----:B------:R0:W5:Y:S04]  /*5790*/  LDL.LU R2, [R1+0x8c] ;  /* 0x00008c0001027983 */ /* 0x0001680000300800 */
[----:B------:R0:W5:Y:S01]  /*57a0*/  LDL.LU R0, [R1+0x88] ;  /* 0x0000880001007983 */ /* 0x0001620000300800 */
[----:B------:R-:W-:Y:S01]  /*57b0*/  ISETP.GE.OR P0, PT, R24, UR6, P0 ;  /* 0x0000000618007c0c */ /* 0x000fe20008706670 */
[----:B------:R-:W-:Y:S01]  /*57c0*/  IMAD.IADD R42, R42, 0x1, -R29 ;  /* 0x000000012a2a7824 */ /* 0x000fe200078e0a1d */
[----:B------:R-:W-:Y:S01]  /*57d0*/  IADD3 R41, -R24, UR6, R31 ;  /* 0x0000000618297c10 */ /* 0x000fe2000fffe11f */
[----:B------:R-:W-:Y:S01]  /*57e0*/  IMAD.MOV.U32 R40, RZ, RZ, -0x1 ;  /* 0xffffffffff287424 */ /* 0x000fe200078e00ff */
[----:B------:R-:W-:Y:S02]  /*57f0*/  LOP3.LUT R43, R38, R43, R26, 0xfe, !PT ;  /* 0x0000002b262b7212 */ /* 0x000fe400078efe1a */
[----:B------:R-:W-:-:S07]  /*5800*/  LOP3.LUT R32, R29, 0x6, R32, 0xf8, !PT ;  /* 0x000000061d207812 */ /* 0x000fce00078ef820 */
[----:B0-----:R-:W-:Y:S05]  /*5810*/  @P0 BRA `(.L_x_35) ;  /* 0x00000090000c0947 */ /* 0x001fea0003800000 */
[----:B------:R-:W0:Y:S01]  /*5820*/  LDC.64 R28, c[0x0][0x5c8] ;  /* 0x00017200ff1c7b82 */ /* 0x000e220000000a00 */
[----:B------:R-:W-:Y:S01]  /*5830*/  USHF.R.S32.HI UR7, URZ, 0x1f, UR12 ;  /* 0x0000001f3f077899 */ /* 0x000fe2000801140c */
[--C-:B------:R-:W-:Y:S01]  /*5840*/  SHF.R.S32.HI R33, RZ, 0x1f, R32.reuse ;  /* 0x0000001fff217819 */ /* 0x100fe20000011420 */
[----:B------:R-:W-:Y:S01]  /*5850*/  ULDC.64 UR10, c[0x0][0x5d0] ;  /* 0x00017400000a7ab9 */ /* 0x000fe20000000a00 */
[----:B------:R-:W-:Y:S01]  /*5860*/  BSSY B0, `(.L_x_35) ;  /* 0x00008fe000007945 */ /* 0x000fe20003800000 */
[----:B------:R-:W-:Y:S02]  /*5870*/  UIMAD UR6, UR7, UR10, URZ ;  /* 0x0000000a070672a4 */ /* 0x000fe4000f8e023f */
[----:B------:R-:W-:Y:S02]  /*5880*/  IMAD.U32 R27, RZ, RZ, UR10 ;  /* 0x0000000aff1b7e24 */ /* 0x000fe4000f8e00ff */
[----:B------:R-:W-:Y:S02]  /*5890*/  UIMAD UR6, UR12, UR11, UR6 ;  /* 0x0000000b0c0672a4 */ /* 0x000fe4000f8e0206 */
[----:B------:R-:W-:Y:S01]  /*58a0*/  IMAD.WIDE.U32 R26, R27, UR12, R32 ;  /* 0x0000000c1b1a7c25 */ /* 0x000fe2000f8e0020 */
[----:B------:R-:W-:-:S03]  /*58b0*/  ULDC.64 UR10, c[0x0][0x5c0] ;  /* 0x00017000000a7ab9 */ /* 0x000fc60000000a00 */
[----:B------:R-:W-:Y:S02]  /*58c0*/  VIADD R27, R27, UR6 ;  /* 0x000000061b1b7c36 */ /* 0x000fe40008000000 */
[-C--:B0-----:R-:W-:Y:S01]  /*58d0*/  IMAD R24, R39, R28.reuse, RZ ;  /* 0x0000001c27187224 */ /* 0x081fe200078e02ff */
[----:B------:R-:W-:Y:S01]  /*58e0*/  SHF.L.U64.HI R34, R28, 0x3, R29 ;  /* 0x000000031c227819 */ /* 0x000fe2000001021d */
[----:B------:R-:W-:-:S04]  /*58f0*/  IMAD.WIDE.U32 R26, R43, R28, R26 ;  /* 0x0000001c2b1a7225 */ /* 0x000fc800078e001a */
[----:B------:R-:W-:Y:S01]  /*5900*/  IMAD R25, R43, R29, R24 ;  /* 0x0000001d2b197224 */ /* 0x000fe200078e0218 */
[----:B------:R-:W-:Y:S01]  /*5910*/  IADD3 R24, P2, R26, UR10, RZ ;  /* 0x0000000a1a187c10 */ /* 0x000fe2000ff5e0ff */
[C---:B------:R-:W-:Y:S01]  /*5920*/  IMAD.SHL.U32 R35, R28.reuse, 0x8, RZ ;  /* 0x000000081c237824 */ /* 0x040fe200078e00ff */
[----:B------:R-:W-:Y:S01]  /*5930*/  LEA R30, P3, R28, R26, 0x7 ;  /* 0x0000001a1c1e7211 */ /* 0x000fe200078638ff */
[----:B------:R-:W-:-:S03]  /*5940*/  IMAD.IADD R27, R27, 0x1, R25 ;  /* 0x000000011b1b7824 */ /* 0x000fc600078e0219 */
[----:B------:R-:W-:Y:S02]  /*5950*/  IADD3 R26, P1, P0, R26, UR10, R35 ;  /* 0x0000000a1a1a7c10 */ /* 0x000fe4000f83e023 */
[----:B------:R-:W-:Y:S02]  /*5960*/  IADD3.X R25, R27, UR11, RZ, P2, !PT ;  /* 0x0000000b1b197c10 */ /* 0x000fe400097fe4ff */
[----:B------:R-:W-:Y:S02]  /*5970*/  FSETP.NEU.AND P2, PT, RZ, UR21, PT ;  /* 0x00000015ff007c0b */ /* 0x000fe4000bf4d000 */
[----:B------:R-:W-:Y:S02]  /*5980*/  LEA.HI.X R31, R28, R27, R29, 0x7, P3 ;  /* 0x0000001b1c1f7211 */ /* 0x000fe400018f3c1d */
[C---:B------:R-:W-:Y:S02]  /*5990*/  IADD3 R28, P3, R30.reuse, UR10, RZ ;  /* 0x0000000a1e1c7c10 */ /* 0x040fe4000ff7e0ff */
[----:B------:R-:W-:-:S02]  /*59a0*/  IADD3 R30, P5, P6, R30, UR10, R35 ;  /* 0x0000000a1e1e7c10 */ /* 0x000fc4000febe023 */
[----:B------:R-:W-:Y:S02]  /*59b0*/  IADD3.X R29, R31, UR11, RZ, P3, !PT ;  /* 0x0000000b1f1d7c10 */ /* 0x000fe40009ffe4ff */
[--C-:B------:R-:W-:Y:S02]  /*59c0*/  IADD3.X R27, R27, UR11, R34.reuse, P1, P0 ;  /* 0x0000000b1b1b7c10 */ /* 0x100fe40008fe0422 */
[----:B------:R-:W-:Y:S01]  /*59d0*/  IADD3.X R31, R31, UR11, R34, P5, P6 ;  /* 0x0000000b1f1f7c10 */ /* 0x000fe2000afec422 */
[----:B------:R-:W-:Y:S06]  /*59e0*/  @!P2 BRA `(.L_x_36) ;  /* 0x0000006c0014a947 */ /* 0x000fec0003800000 */
[----:B------:R-:W-:Y:S01]  /*59f0*/  ULDC.64 UR10, c[0x0][0x5b8] ;  /* 0x00016e00000a7ab9 */ /* 0x000fe20000000a00 */
[----:B------:R-:W-:Y:S01]  /*5a00*/  ISETP.GE.AND P0, PT, R41, 0x1, PT ;  /* 0x000000012900780c */ /* 0x000fe20003f06270 */
[----:B------:R-:W-:Y:S02]  /*5a10*/  UIMAD UR6, UR7, UR10, URZ ;  /* 0x0000000a070672a4 */ /* 0x000fe4000f8e023f */
[----:B------:R-:W-:Y:S01]  /*5a20*/  IMAD.U32 R35, RZ, RZ, UR10 ;  /* 0x0000000aff237e24 */ /* 0x000fe2000f8e00ff */
[----:B------:R-:W-:Y:S01]  /*5a30*/  BSSY B1, `(.L_x_37) ;  /* 0x0000010000017945 */ /* 0x000fe20003800000 */
[----:B------:R-:W-:Y:S01]  /*5a40*/  ISETP.LT.OR P3, PT, R42, 0x1, !P0 ;  /* 0x000000012a00780c */ /* 0x000fe20004761670 */
[----:B------:R-:W-:Y:S02]  /*5a50*/  UIMAD UR6, UR12, UR11, UR6 ;  /* 0x0000000b0c0672a4 */ /* 0x000fe4000f8e0206 */
[----:B------:R-:W-:Y:S01]  /*5a60*/  IMAD.WIDE.U32 R32, R35, UR12, R32 ;  /* 0x0000000c23207c25 */ /* 0x000fe2000f8e0020 */
[----:B------:R-:W-:-:S03]  /*5a70*/  ULDC.64 UR10, c[0x0][0x5a8] ;  /* 0x00016a00000a7ab9 */ /* 0x000fc60000000a00 */
[----:B------:R-:W-:Y:S02]  /*5a80*/  IMAD.MOV.U32 R36, RZ, RZ, R32 ;  /* 0x000000ffff247224 */ /* 0x000fe400078e0020 */
[----:B------:R-:W-:Y:S01]  /*5a90*/  VIADD R37, R33, UR6 ;  /* 0x0000000621257c36 */ /* 0x000fe20008000000 */
[----:B------:R-:W-:Y:S02]  /*5aa0*/  ULDC.64 UR6, c[0x0][0x5b0] ;  /* 0x00016c0000067ab9 */ /* 0x000fe40000000a00 */
[----:B------:R-:W-:Y:S02]  /*5ab0*/  IMAD R34, R39, UR6, RZ ;  /* 0x0000000627227c24 */ /* 0x000fe4000f8e02ff */
[----:B------:R-:W-:-:S04]  /*5ac0*/  IMAD.WIDE.U32 R32, R43, UR6, R36 ;  /* 0x000000062b207c25 */ /* 0x000fc8000f8e0024 */
[--C-:B------:R-:W-:Y:S01]  /*5ad0*/  IMAD R35, R43, UR7, R34.reuse ;  /* 0x000000072b237c24 */ /* 0x100fe2000f8e0222 */
[----:B------:R-:W-:Y:S02]  /*5ae0*/  IADD3 R32, P1, R32, UR10, RZ ;  /* 0x0000000a20207c10 */ /* 0x000fe4000ff3e0ff */
[----:B------:R-:W-:Y:S02]  /*5af0*/  PRMT R34, RZ, 0x7610, R34 ;  /* 0x00007610ff227816 */ /* 0x000fe40000000022 */
[----:B------:R-:W-:Y:S01]  /*5b00*/  IADD3.X R33, R33, UR11, R35, P1, !PT ;  /* 0x0000000b21217c10 */ /* 0x000fe20008ffe423 */
[----:B------:R-:W-:Y:S08]  /*5b10*/  @P3 BRA `(.L_x_38) ;  /* 0x0000000000043947 */ /* 0x000ff00003800000 */
[----:B------:R0:W5:Y:S02]  /*5b20*/  LDG.E.U8 R34, desc[UR14][R32.64] ;  /* 0x0000000e20227981 */ /* 0x000164000c1e1100 */
.L_x_38:
[----:B------:R-:W-:Y:S05]  /*5b30*/  BSYNC B1 ;  /* 0x0000000000017941 */ /* 0x000fea0003800000 */
.L_x_37:
[----:B-----5:R-:W-:Y:S01]  /*5b40*/  LOP3.LUT R34, R34, 0xff, RZ, 0xc0, !PT ;  /* 0x000000ff22227812 */ /* 0x020fe200078ec0ff */
[----:B------:R-:W-:Y:S01]  /*5b50*/  BSSY B1, `(.L_x_39) ;  /* 0x000000b000017945 */ /* 0x000fe20003800000 */
[----:B------:R-:W-:Y:S02]  /*5b60*/  ISETP.LT.OR P2, PT, R42, 0x2, !P0 ;  /* 0x000000022a00780c */ /* 0x000fe40004741670 */
[----:B------:R-:W-:-:S05]  /*5b70*/  F2FP.F16.E4M3.UNPACK_B R34, R34 ;  /* 0x00000022ff22723e */ /* 0x000fca00020006ff */
[----:B------:R-:W-:-:S05]  /*5b80*/  HADD2.F32 R34, -RZ, R34.H0_H0 ;  /* 0x20000022ff227230 */ /* 0x000fca0000004100 */
[----:B------:R-:W-:Y:S01]  /*5b90*/  FMUL R35, R34, UR21 ;  /* 0x0000001522237c20 */ /* 0x000fe20008400000 */
[----:B------:R-:W-:-:S03]  /*5ba0*/  PRMT R34, RZ, 0x7610, R34 ;  /* 0x00007610ff227816 */ /* 0x000fc60000000022 */
[----:B------:R-:W-:-:S05]  /*5bb0*/  FFMA R35, R228, UR20, R35 ;  /* 0x00000014e4237c23 */ /* 0x000fca0008000023 */
[----:B------:R-:W-:-:S05]  /*5bc0*/  F2FP.SATFINITE.E4M3.F32.PACK_AB_MERGE_C R35, RZ, R35, RZ ;  /* 0x00000023ff23723e */ /* 0x000fca00048070ff */
[----:B------:R2:W-:Y:S01]  /*5bd0*/  @!P3 STG.E.U8 desc[UR14][R24.64], R35 ;  /* 0x000000231800b986 */ /* 0x0005e2000c10110e */
[----:B------:R-:W-:Y:S05]  /*5be0*/  @P2 BRA `(.L_x_40) ;  /* 0x0000000000042947 */ /* 0x000fea0003800000 */
[----:B------:R3:W5:Y:S02]  /*5bf0*/  LDG.E.U8 R34, desc[UR14][R32.64+0x1] ;  /* 0x0000010e20227981 */ /* 0x000764000c1e1100 */
.L_x_40:
[----:B------:R-:W-:Y:S05]  /*5c00*/  BSYNC B1 ;  /* 0x0000000000017941 */ /* 0x000fea0003800000 */
.L_x_39:
[----:B-----5:R-:W-:Y:S01]  /*5c10*/  LOP3.LUT R34, R34, 0xff, RZ, 0xc0, !PT ;  /* 0x000000ff22227812 */ /* 0x020fe200078ec0ff */
[----:B------:R-:W-:Y:S01]  /*5c20*/  BSSY B1, `(.L_x_41) ;  /* 0x0000013000017945 */ /* 0x000fe20003800000 */
[----:B------:R-:W-:Y:S02]  /*5c30*/  IADD3 R45, P1, R43, 0x8, RZ ;  /* 0x000000082b2d7810 */ /* 0x000fe40007f3e0ff */
[----:B------:R-:W-:-:S03]  /*5c40*/  F2FP.F16.E4M3.UNPACK_B R34, R34 ;  /* 0x00000022ff22723e */ /* 0x000fc600020006ff */
[----:B--2---:R-:W-:Y:S01]  /*5c50*/  IMAD.X R35, RZ, RZ, R39, P1 ;  /* 0x000000ffff237224 */ /* 0x004fe200008e0627 */
[----:B------:R-:W-:Y:S01]  /*5c60*/  ISETP.GE.AND P1, PT, R41, 0x9, PT ;  /* 0x000000092900780c */ /* 0x000fe20003f26270 */
[----:B------:R-:W-:Y:S02]  /*5c70*/  HADD2.F32 R34, -RZ, R34.H0_H0 ;  /* 0x20000022ff227230 */ /* 0x000fe40000004100 */
[----:B------:R-:W-:Y:S01]  /*5c80*/  IMAD R46, R35, UR6, RZ ;  /* 0x00000006232e7c24 */ /* 0x000fe2000f8e02ff */
[----:B------:R-:W-:Y:S02]  /*5c90*/  ISETP.LT.OR P5, PT, R42, 0x1, !P1 ;  /* 0x000000012a00780c */ /* 0x000fe40004fa1670 */
[----:B------:R-:W-:Y:S01]  /*5ca0*/  FMUL R44, R34, UR21 ;  /* 0x00000015222c7c20 */ /* 0x000fe20008400000 */
[----:B------:R-:W-:-:S04]  /*5cb0*/  IMAD.WIDE.U32 R34, R45, UR6, R36 ;  /* 0x000000062d227c25 */ /* 0x000fc8000f8e0024 */
[----:B------:R-:W-:Y:S01]  /*5cc0*/  FFMA R44, R227, UR20, R44 ;  /* 0x00000014e32c7c23 */ /* 0x000fe2000800002c */
[----:B------:R-:W-:Y:S01]  /*5cd0*/  IMAD R45, R45, UR7, R46 ;  /* 0x000000072d2d7c24 */ /* 0x000fe2000f8e022e */
[----:B------:R-:W-:-:S03]  /*5ce0*/  IADD3 R34, P3, R34, UR10, RZ ;  /* 0x0000000a22227c10 */ /* 0x000fc6000ff7e0ff */
[----:B------:R-:W-:Y:S02]  /*5cf0*/  F2FP.SATFINITE.E4M3.F32.PACK_AB_MERGE_C R47, RZ, R44, RZ ;  /* 0x0000002cff2f723e */ /* 0x000fe400048070ff */
[----:B------:R-:W-:Y:S02]  /*5d00*/  IADD3.X R35, R35, UR11, R45, P3, !PT ;  /* 0x0000000b23237c10 */ /* 0x000fe40009ffe42d */
[----:B------:R-:W-:Y:S01]  /*5d10*/  PRMT R44, RZ, 0x7610, R44 ;  /* 0x00007610ff2c7816 */ /* 0x000fe2000000002c */
[----:B------:R2:W-:Y:S01]  /*5d20*/  @!P2 STG.E.U8 desc[UR14][R24.64+0x1], R47 ;  /* 0x0000012f1800a986 */ /* 0x0005e2000c10110e */
[----:B------:R-:W-:Y:S05]  /*5d30*/  @P5 BRA `(.L_x_42) ;  /* 0x0000000000045947 */ /* 0x000fea0003800000 */
[----:B------:R4:W5:Y:S02]  /*5d40*/  LDG.E.U8 R44, desc[UR14][R34.64] ;  /* 0x0000000e222c7981 */ /* 0x000964000c1e1100 */
.L_x_42:
[----:B------:R-:W-:Y:S05]  /*5d50*/  BSYNC B1 ;  /* 0x0000000000017941 */ /* 0x000fea0003800000 */
.L_x_41:
        /* <DEDUP_REMOVED lines=12> */
.L_x_44:
[----:B------:R-:W-:Y:S05]  /*5e20*/  BSYNC B1 ;  /* 0x0000000000017941 */ /* 0x000fea0003800000 */
.L_x_43:
[----:B-----5:R-:W-:Y:S01]  /*5e30*/  LOP3.LUT R44, R44, 0xff, RZ, 0xc0, !PT ;  /* 0x000000ff2c2c7812 */ /* 0x020fe200078ec0ff */
[----:B------:R-:W-:Y:S01]  /*5e40*/  BSSY B1, `(.L_x_45) ;  /* 0x000000b000017945 */ /* 0x000fe20003800000 */
[----:B------:R-:W-:Y:S02]  /*5e50*/  ISETP.LT.OR P3, PT, R42, 0x9, !P0 ;  /* 0x000000092a00780c */ /* 0x000fe40004761670 */
[----:B------:R-:W-:-:S05]  /*5e60*/  F2FP.F16.E4M3.UNPACK_B R44, R44 ;  /* 0x0000002cff2c723e */ /* 0x000fca00020006ff */
[----:B------:R-:W-:-:S05]  /*5e70*/  HADD2.F32 R44, -RZ, R44.H0_H0 ;  /* 0x2000002cff2c7230 */ /* 0x000fca0000004100 */
[----:B------:R-:W-:-:S04]  /*5e80*/  FMUL R44, R44, UR21 ;  /* 0x000000152c2c7c20 */ /* 0x000fc80008400000 */
[----:B------:R-:W-:-:S05]  /*5e90*/  FFMA R44, R225, UR20, R44 ;  /* 0x00000014e12c7c23 */ /* 0x000fca000800002c */
[----:B0-----:R-:W-:Y:S02]  /*5ea0*/  F2FP.SATFINITE.E4M3.F32.PACK_AB_MERGE_C R45, RZ, R44, RZ ;  /* 0x0000002cff2d723e */ /* 0x001fe400048070ff */
[----:B------:R-:W-:-:S03]  /*5eb0*/  PRMT R44, RZ, 0x7610, R44 ;  /* 0x00007610ff2c7816 */ /* 0x000fc6000000002c */
[----:B------:R0:W-:Y:S01]  /*5ec0*/  @!P2 STG.E.U8 desc[UR14][R26.64+0x1], R45 ;  /* 0x0000012d1a00a986 */ /* 0x0001e2000c10110e */
[----:B------:R-:W-:Y:S05]  /*5ed0*/  @P3 BRA `(.L_x_46) ;  /* 0x0000000000043947 */ /* 0x000fea0003800000 */
[----:B------:R0:W5:Y:S02]  /*5ee0*/  LDG.E.U8 R44, desc[UR14][R32.64+0x8] ;  /* 0x0000080e202c7981 */ /* 0x000164000c1e1100 */
.L_x_46:
[----:B------:R-:W-:Y:S05]  /*5ef0*/  BSYNC B1 ;  /* 0x0000000000017941 */ /* 0x000fea0003800000 */
.L_x_45:
[----:B-----5:R-:W-:Y:S01]  /*5f00*/  LOP3.LUT R44, R44, 0xff, RZ, 0xc0, !PT ;  /* 0x000000ff2c2c7812 */ /* 0x020fe200078ec0ff */
[----:B------:R-:W-:Y:S01]  /*5f10*/  BSSY B1, `(.L_x_47) ;  /* 0x000000b000017945 */ /* 0x000fe20003800000 */
[----:B------:R-:W-:Y:S02]  /*5f20*/  ISETP.LT.OR P2, PT, R42, 0xa, !P0 ;  /* 0x0000000a2a00780c */ /* 0x000fe40004741670 */
[----:B------:R-:W-:-:S05]  /*5f30*/  F2FP.F16.E4M3.UNPACK_B R44, R44 ;  /* 0x0000002cff2c723e */ /* 0x000fca00020006ff */
[----:B------:R-:W-:-:S05]  /*5f40*/  HADD2.F32 R44, -RZ, R44.H0_H0 ;  /* 0x2000002cff2c7230 */ /* 0x000fca0000004100 */
[----:B0-----:R-:W-:Y:S01]  /*5f50*/  FMUL R45, R44, UR21 ;  /* 0x000000152c2d7c20 */ /* 0x001fe20008400000 */
[----:B------:R-:W-:-:S03]  /*5f60*/  PRMT R44, RZ, 0x7610, R44 ;  /* 0x00007610ff2c7816 */ /* 0x000fc6000000002c */
[----:B------:R-:W-:-:S05]  /*5f70*/  FFMA R45, R224, UR20, R45 ;  /* 0x00000014e02d7c23 */ /* 0x000fca000800002d */
[----:B------:R-:W-:-:S05]  /*5f80*/  F2FP.SATFINITE.E4M3.F32.PACK_AB_MERGE_C R45, RZ, R45, RZ ;  /* 0x0000002dff2d723e */ /* 0x000fca00048070ff */
[----:B------:R0:W-:Y:S01]  /*5f90*/  @!P3 STG.E.U8 desc[UR14][R24.64+0x8], R45 ;  /* 0x0000082d1800b986 */ /* 0x0001e2000c10110e */
[----:B------:R-:W-:Y:S05]  /*5fa0*/  @P2 BRA `(.L_x_48) ;  /* 0x0000000000042947 */ /* 0x000fea0003800000 */
[----:B------:R0:W5:Y:S02]  /*5fb0*/  LDG.E.U8 R44, desc[UR14][R32.64+0x9] ;  /* 0x0000090e202c7981 */ /* 0x000164000c1e1100 */
.L_x_48:
[----:B------:R-:W-:Y:S05]  /*5fc0*/  BSYNC B1 ;  /* 0x0000000000017941 */ /* 0x000fea0003800000 */
.L_x_47:
        /* <DEDUP_REMOVED lines=12> */
.L_x_50:
[----:B------:R-:W-:Y:S05]  /*6090*/  BSYNC B1 ;  /* 0x0000000000017941 */ /* 0x000fea0003800000 */
.L_x_49:
        /* <DEDUP_REMOVED lines=12> */
.L_x_52:
[----:B------:R-:W-:Y:S05]  /*6160*/  BSYNC B1 ;  /* 0x0000000000017941 */ /* 0x000fea0003800000 */
.L_x_51:
        /* <DEDUP_REMOVED lines=12> */
.L_x_54:
[----:B------:R-:W-:Y:S05]  /*6230*/  BSYNC B1 ;  /* 0x0000000000017941 */ /* 0x000fea0003800000 */
.L_x_53:
        /* <DEDUP_REMOVED lines=12> */
.L_x_56:
[----:B------:R-:W-:Y:S05]  /*6300*/  BSYNC B1 ;  /* 0x0000000000017941 */ /* 0x000fea0003800000 */
.L_x_55:
        /* <DEDUP_REMOVED lines=12> */
.L_x_58:
[----:B------:R-:W-:Y:S05]  /*63d0*/  BSYNC B1 ;  /* 0x0000000000017941 */ /* 0x000fea0003800000 */
.L_x_57:
        /* <DEDUP_REMOVED lines=12> */
.L_x_60:
[----:B------:R-:W-:Y:S05]  /*64a0*/  BSYNC B1 ;  /* 0x0000000000017941 */ /* 0x000fea0003800000 */
.L_x_59:
        /* <DEDUP_REMOVED lines=12> */
.L_x_62:
[----:B------:R-:W-:Y:S05]  /*6570*/  BSYNC B1 ;  /* 0x0000000000017941 */ /* 0x000fea0003800000 */
.L_x_61:
        /* <DEDUP_REMOVED lines=12> */
.L_x_64:
[----:B------:R-:W-:Y:S05]  /*6640*/  BSYNC B1 ;  /* 0x0000000000017941 */ /* 0x000fea0003800000 */
.L_x_63:
        /* <DEDUP_REMOVED lines=12> */
.L_x_66:
[----:B------:R-:W-:Y:S05]  /*6710*/  BSYNC B1 ;  /* 0x0000000000017941 */ /* 0x000fea0003800000 */
.L_x_65:
        /* <DEDUP_REMOVED lines=12> */
.L_x_68:
[----:B------:R-:W-:Y:S05]  /*67e0*/  BSYNC B1 ;  /* 0x0000000000017941 */ /* 0x000fea0003800000 */
.L_x_67:
        /* <DEDUP_REMOVED lines=12> */
.L_x_70:
[----:B------:R-:W-:Y:S05]  /*68b0*/  BSYNC B1 ;  /* 0x0000000000017941 */ /* 0x000fea0003800000 */
.L_x_69:
        /* <DEDUP_REMOVED lines=12> */
.L_x_72:
[----:B------:R-:W-:Y:S05]  /*6980*/  BSYNC B1 ;  /* 0x0000000000017941 */ /* 0x000fea0003800000 */
.L_x_71:
        /* <DEDUP_REMOVED lines=12> */
.L_x_74:
[----:B------:R-:W-:Y:S05]  /*6a50*/  BSYNC B1 ;  /* 0x0000000000017941 */ /* 0x000fea0003800000 */
.L_x_73:
        /* <DEDUP_REMOVED lines=12> */
.L_x_76:
[----:B------:R-:W-:Y:S05]  /*6b20*/  BSYNC B1 ;  /* 0x0000000000017941 */ /* 0x000fea0003800000 */
.L_x_75:
        /* <DEDUP_REMOVED lines=12> */
.L_x_78:
[----:B------:R-:W-:Y:S05]  /*6bf0*/  BSYNC B1 ;  /* 0x0000000000017941 */ /* 0x000fea0003800000 */
.L_x_77:
        /* <DEDUP_REMOVED lines=12> */
.L_x_80:
[----:B------:R-:W-:Y:S05]  /*6cc0*/  BSYNC B1 ;  /* 0x0000000000017941 */ /* 0x000fea0003800000 */
.L_x_79:
        /* <DEDUP_REMOVED lines=12> */
.L_x_82:
[----:B------:R-:W-:Y:S05]  /*6d90*/  BSYNC B1 ;  /* 0x0000000000017941 */ /* 0x000fea0003800000 */
.L_x_81:
        /* <DEDUP_REMOVED lines=12> */
.L_x_84:
[----:B------:R-:W-:Y:S05]  /*6e60*/  BSYNC B1 ;  /* 0x0000000000017941 */ /* 0x000fea0003800000 */
.L_x_83:
        /* <DEDUP_REMOVED lines=12> */
.L_x_86:
[----:B------:R-:W-:Y:S05]  /*6f30*/  BSYNC B1 ;  /* 0x0000000000017941 */ /* 0x000fea0003800000 */
.L_x_85:
        /* <DEDUP_REMOVED lines=12> */
.L_x_88:
[----:B------:R-:W-:Y:S05]  /*7000*/  BSYNC B1 ;  /* 0x0000000000017941 */ /* 0x000fea0003800000 */
.L_x_87:
        /* <DEDUP_REMOVED lines=12> */
.L_x_90:
[----:B------:R-:W-:Y:S05]  /*70d0*/  BSYNC B1 ;  /* 0x0000000000017941 */ /* 0x000fea0003800000 */
.L_x_89:
        /* <DEDUP_REMOVED lines=12> */
.L_x_92:
[----:B------:R-:W-:Y:S05]  /*71a0*/  BSYNC B1 ;  /* 0x0000000000017941 */ /* 0x000fea0003800000 */
.L_x_91:
        /* <DEDUP_REMOVED lines=12> */
.L_x_94:
[----:B------:R-:W-:Y:S05]  /*7270*/  BSYNC B1 ;  /* 0x0000000000017941 */ /* 0x000fea0003800000 */
.L_x_93:
        /* <DEDUP_REMOVED lines=12> */
.L_x_96:
[----:B------:R-:W-:Y:S05]  /*7340*/  BSYNC B1 ;  /* 0x0000000000017941 */ /* 0x000fea0003800000 */
.L_x_95:
        /* <DEDUP_REMOVED lines=12> */
.L_x_98:
[----:B------:R-:W-:Y:S05]  /*7410*/  BSYNC B1 ;  /* 0x0000000000017941 */ /* 0x000fea0003800000 */
.L_x_97:
        /* <DEDUP_REMOVED lines=12> */
.L_x_100:
[----:B------:R-:W-:Y:S05]  /*74e0*/  BSYNC B1 ;  /* 0x0000000000017941 */ /* 0x000fea0003800000 */
.L_x_99:
        /* <DEDUP_REMOVED lines=12> */
.L_x_102:
[----:B------:R-:W-:Y:S05]  /*75b0*/  BSYNC B1 ;  /* 0x0000000000017941 */ /* 0x000fea0003800000 */
.L_x_101:
        /* <DEDUP_REMOVED lines=12> */
.L_x_104:
[----:B------:R-:W-:Y:S05]  /*7680*/  BSYNC B1 ;  /* 0x0000000000017941 */ /* 0x000fea0003800000 */
.L_x_103:
        /* <DEDUP_REMOVED lines=12> */
.L_x_106:
[----:B------:R-:W-:Y:S05]  /*7750*/  BSYNC B1 ;  /* 0x0000000000017941 */ /* 0x000fea0003800000 */
.L_x_105:
        /* <DEDUP_REMOVED lines=12> */
.L_x_108:
[----:B------:R-:W-:Y:S05]  /*7820*/  BSYNC B1 ;  /* 0x0000000000017941 */ /* 0x000fea0003800000 */
.L_x_107:
        /* <DEDUP_REMOVED lines=12> */
.L_x_110:
[----:B------:R-:W-:Y:S05]  /*78f0*/  BSYNC B1 ;  /* 0x0000000000017941 */ /* 0x000fea0003800000 */
.L_x_109:
        /* <DEDUP_REMOVED lines=12> */
.L_x_112:
[----:B------:R-:W-:Y:S05]  /*79c0*/  BSYNC B1 ;  /* 0x0000000000017941 */ /* 0x000fea0003800000 */
.L_x_111:
        /* <DEDUP_REMOVED lines=12> */
.L_x_114:
[----:B------:R-:W-:Y:S05]  /*7a90*/  BSYNC B1 ;  /* 0x0000000000017941 */ /* 0x000fea0003800000 */
.L_x_113:
        /* <DEDUP_REMOVED lines=12> */
.L_x_116:
[----:B------:R-:W-:Y:S05]  /*7b60*/  BSYNC B1 ;  /* 0x0000000000017941 */ /* 0x000fea0003800000 */
.L_x_115:
        /* <DEDUP_REMOVED lines=12> */
.L_x_118:
[----:B------:R-:W-:Y:S05]  /*7c30*/  BSYNC B1 ;  /* 0x0000000000017941 */ /* 0x000fea0003800000 */
.L_x_117:
        /* <DEDUP_REMOVED lines=12> */
.L_x_120:
[----:B------:R-:W-:Y:S05]  /*7d00*/  BSYNC B1 ;  /* 0x0000000000017941 */ /* 0x000fea0003800000 */
.L_x_119:
        /* <DEDUP_REMOVED lines=12> */
.L_x_122:
[----:B------:R-:W-:Y:S05]  /*7dd0*/  BSYNC B1 ;  /* 0x0000000000017941 */ /* 0x000fea0003800000 */
.L_x_121:
        /* <DEDUP_REMOVED lines=12> */
.L_x_124:
[----:B------:R-:W-:Y:S05]  /*7ea0*/  BSYNC B1 ;  /* 0x0000000000017941 */ /* 0x000fea0003800000 */
.L_x_123:
        /* <DEDUP_REMOVED lines=12> */
.L_x_126:
[----:B------:R-:W-:Y:S05]  /*7f70*/  BSYNC B1 ;  /* 0x0000000000017941 */ /* 0x000fea0003800000 */
.L_x_125:
        /* <DEDUP_REMOVED lines=12> */
.L_x_128:
[----:B------:R-:W-:Y:S05]  /*8040*/  BSYNC B1 ;  /* 0x0000000000017941 */ /* 0x000fea0003800000 */
.L_x_127:
        /* <DEDUP_REMOVED lines=12> */
.L_x_130:
[----:B------:R-:W-:Y:S05]  /*8110*/  BSYNC B1 ;  /* 0x0000000000017941 */ /* 0x000fea0003800000 */
.L_x_129:
        /* <DEDUP_REMOVED lines=12> */
.L_x_132:
[----:B------:R-:W-:Y:S05]  /*81e0*/  BSYNC B1 ;  /* 0x0000000000017941 */ /* 0x000fea0003800000 */
.L_x_131:
        /* <DEDUP_REMOVED lines=12> */
.L_x_134:
[----:B------:R-:W-:Y:S05]  /*82b0*/  BSYNC B1 ;  /* 0x0000000000017941 */ /* 0x000fea0003800000 */
.L_x_133:
        /* <DEDUP_REMOVED lines=12> */
.L_x_136:
[----:B------:R-:W-:Y:S05]  /*8380*/  BSYNC B1 ;  /* 0x0000000000017941 */ /* 0x000fea0003800000 */
.L_x_135:
        /* <DEDUP_REMOVED lines=12> */
.L_x_138:
[----:B------:R-:W-:Y:S05]  /*8450*/  BSYNC B1 ;  /* 0x0000000000017941 */ /* 0x000fea0003800000 */
.L_x_137:
        /* <DEDUP_REMOVED lines=12> */
.L_x_140:
[----:B------:R-:W-:Y:S05]  /*8520*/  BSYNC B1 ;  /* 0x0000000000017941 */ /* 0x000fea0003800000 */
.L_x_139:
        /* <DEDUP_REMOVED lines=12> */
.L_x_142:
[----:B------:R-:W-:Y:S05]  /*85f0*/  BSYNC B1 ;  /* 0x0000000000017941 */ /* 0x000fea0003800000 */
.L_x_141:
        /* <DEDUP_REMOVED lines=12> */
.L_x_144:
[----:B------:R-:W-:Y:S05]  /*86c0*/  BSYNC B1 ;  /* 0x0000000000017941 */ /* 0x000fea0003800000 */
.L_x_143:
        /* <DEDUP_REMOVED lines=12> */
.L_x_146:
[----:B------:R-:W-:Y:S05]  /*8790*/  BSYNC B1 ;  /* 0x0000000000017941 */ /* 0x000fea0003800000 */
.L_x_145:
        /* <DEDUP_REMOVED lines=12> */
.L_x_148:
[----:B------:R-:W-:Y:S05]  /*8860*/  BSYNC B1 ;  /* 0x0000000000017941 */ /* 0x000fea0003800000 */
.L_x_147:
        /* <DEDUP_REMOVED lines=12> */
.L_x_150:
[----:B------:R-:W-:Y:S05]  /*8930*/  BSYNC B1 ;  /* 0x0000000000017941 */ /* 0x000fea0003800000 */
.L_x_149:
        /* <DEDUP_REMOVED lines=12> */
.L_x_152:
[----:B------:R-:W-:Y:S05]  /*8a00*/  BSYNC B1 ;  /* 0x0000000000017941 */ /* 0x000fea0003800000 */
.L_x_151:
        /* <DEDUP_REMOVED lines=12> */
.L_x_154:
[----:B------:R-:W-:Y:S05]  /*8ad0*/  BSYNC B1 ;  /* 0x0000000000017941 */ /* 0x000fea0003800000 */
.L_x_153:
        /* <DEDUP_REMOVED lines=12> */
.L_x_156:
[----:B------:R-:W-:Y:S05]  /*8ba0*/  BSYNC B1 ;  /* 0x0000000000017941 */ /* 0x000fea0003800000 */
.L_x_155:
        /* <DEDUP_REMOVED lines=12> */
.L_x_158:
[----:B------:R-:W-:Y:S05]  /*8c70*/  BSYNC B1 ;  /* 0x0000000000017941 */ /* 0x000fea0003800000 */
.L_x_157:
        /* <DEDUP_REMOVED lines=12> */
.L_x_160:
[----:B------:R-:W-:Y:S05]  /*8d40*/  BSYNC B1 ;  /* 0x0000000000017941 */ /* 0x000fea0003800000 */
.L_x_159:
[----:B-----5:R-:W-:Y:S01]  /*8d50*/  LOP3.LUT R44, R44, 0xff, RZ, 0xc0, !PT ;  /* 0x000000ff2c2c7812 */ /* 0x020fe200078ec0ff */
[----:B------:R-:W-:Y:S01]  /*8d60*/  BSSY B1, `(.L_x_161) ;  /* 0x000000b000017945 */ /* 0x000fe20003800000 */
[----:B------:R-:W-:Y:S02]  /*8d70*/  ISETP.LT.OR P2, PT, R42, 0x79, !P1 ;  /* 0x000000792a00780c */ /* 0x000fe40004f41670 */
[----:B------:R-:W-:Y:S02]  /*8d80*/  F2FP.F16.E4M3.UNPACK_B R44, R44 ;  /* 0x0000002cff2c723e */ /* 0x000fe400020006ff */
[----:B0--3--:R-:W-:-:S03]  /*8d90*/  PRMT R32, RZ, 0x7610, R32 ;  /* 0x00007610ff207816 */ /* 0x009fc60000000020 */
[----:B------:R-:W-:-:S05]  /*8da0*/  HADD2.F32 R44, -RZ, R44.H0_H0 ;  /* 0x2000002cff2c7230 */ /* 0x000fca0000004100 */
[----:B------:R-:W-:-:S04]  /*8db0*/  FMUL R44, R44, UR21 ;  /* 0x000000152c2c7c20 */ /* 0x000fc80008400000 */
[----:B------:R-:W-:-:S05]  /*8dc0*/  FFMA R44, R167, UR20, R44 ;  /* 0x00000014a72c7c23 */ /* 0x000fca000800002c */
[----:B------:R-:W-:-:S05]  /*8dd0*/  F2FP.SATFINITE.E4M3.F32.PACK_AB_MERGE_C R33, RZ, R44, RZ ;  /* 0x0000002cff21723e */ /* 0x000fca00048070ff */
[----:B------:R0:W-:Y:S01]  /*8de0*/  @!P0 STG.E.U8 desc[UR14][R24.64+0x79], R33 ;  /* 0x0000792118008986 */ /* 0x0001e2000c10110e */
[----:B------:R-:W-:Y:S05]  /*8df0*/  @P2 BRA `(.L_x_162) ;  /* 0x0000000000042947 */ /* 0x000fea0003800000 */
[----:B------:R3:W5:Y:S02]  /*8e00*/  LDG.E.U8 R32, desc[UR14][R34.64+0x78] ;  /* 0x0000780e22207981 */ /* 0x000764000c1e1100 */
.L_x_162:
[----:B------:R-:W-:Y:S05]  /*8e10*/  BSYNC B1 ;  /* 0x0000000000017941 */ /* 0x000fea0003800000 */
.L_x_161:
[----:B-----5:R-:W-:Y:S01]  /*8e20*/  LOP3.LUT R32, R32, 0xff, RZ, 0xc0, !PT ;  /* 0x000000ff20207812 */ /* 0x020fe200078ec0ff */
[----:B------:R-:W-:Y:S01]  /*8e30*/  BSSY B1, `(.L_x_163) ;  /* 0x000000b000017945 */ /* 0x000fe20003800000 */
[----:B------:R-:W-:Y:S02]  /*8e40*/  ISETP.LT.OR P1, PT, R42, 0x7a, !P1 ;  /* 0x0000007a2a00780c */ /* 0x000fe40004f21670 */
[----:B------:R-:W-:Y:S02]  /*8e50*/  F2FP.F16.E4M3.UNPACK_B R32, R32 ;  /* 0x00000020ff20723e */ /* 0x000fe400020006ff */
[----:B0-2---:R-:W-:-:S03]  /*8e60*/  PRMT R24, RZ, 0x7610, R24 ;  /* 0x00007610ff187816 */ /* 0x005fc60000000018 */
[----:B------:R-:W-:-:S05]  /*8e70*/  HADD2.F32 R32, -RZ, R32.H0_H0 ;  /* 0x20000020ff207230 */ /* 0x000fca0000004100 */
[----:B------:R-:W-:-:S04]  /*8e80*/  FMUL R25, R32, UR21 ;  /* 0x0000001520197c20 */ /* 0x000fc80008400000 */
[----:B------:R-:W-:-:S05]  /*8e90*/  FFMA R25, R166, UR20, R25 ;  /* 0x00000014a6197c23 */ /* 0x000fca0008000019 */
[----:B------:R-:W-:-:S05]  /*8ea0*/  F2FP.SATFINITE.E4M3.F32.PACK_AB_MERGE_C R25, RZ, R25, RZ ;  /* 0x00000019ff19723e */ /* 0x000fca00048070ff */
[----:B------:R0:W-:Y:S01]  /*8eb0*/  @!P2 STG.E.U8 desc[UR14][R26.64+0x78], R25 ;  /* 0x000078191a00a986 */ /* 0x0001e2000c10110e */
[----:B------:R-:W-:Y:S05]  /*8ec0*/  @P1 BRA `(.L_x_164) ;  /* 0x0000000000041947 */ /* 0x000fea0003800000 */
[----:B------:R2:W5:Y:S02]  /*8ed0*/  LDG.E.U8 R24, desc[UR14][R34.64+0x79] ;  /* 0x0000790e22187981 */ /* 0x000564000c1e1100 */
.L_x_164:
[----:B------:R-:W-:Y:S05]  /*8ee0*/  BSYNC B1 ;  /* 0x0000000000017941 */ /* 0x000fea0003800000 */
.L_x_163:
[----:B-----5:R-:W-:Y:S01]  /*8ef0*/  LOP3.LUT R24, R24, 0xff, RZ, 0xc0, !PT ;  /* 0x000000ff18187812 */ /* 0x020fe200078ec0ff */
[----:B------:R-:W-:Y:S01]  /*8f00*/  BSSY B1, `(.L_x_165) ;  /* 0x0000013000017945 */ /* 0x000fe20003800000 */
[----:B------:R-:W-:Y:S02]  /*8f10*/  IADD3 R33, P0, R43, 0x80, RZ ;  /* 0x000000802b217810 */ /* 0x000fe40007f1e0ff */
[----:B------:R-:W-:-:S03]  /*8f20*/  F2FP.F16.E4M3.UNPACK_B R24, R24 ;  /* 0x00000018ff18723e */ /* 0x000fc600020006ff */
[----:B0-----:R-:W-:Y:S01]  /*8f30*/  IMAD.X R25, RZ, RZ, R39, P0 ;  /* 0x000000ffff197224 */ /* 0x001fe200000e0627 */
[----:B------:R-:W-:Y:S01]  /*8f40*/  ISETP.GE.AND P0, PT, R41, 0x81, PT ;  /* 0x000000812900780c */ /* 0x000fe20003f06270 */
[----:B------:R-:W-:Y:S02]  /*8f50*/  HADD2.F32 R24, -RZ, R24.H0_H0 ;  /* 0x20000018ff187230 */ /* 0x000fe40000004100 */
[----:B--234-:R-:W-:Y:S01]  /*8f60*/  IMAD R34, R25, UR6, RZ ;  /* 0x0000000619227c24 */ /* 0x01cfe2000f8e02ff */
        /* <DEDUP_REMOVED lines=12> */
.L_x_166:
[----:B------:R-:W-:Y:S05]  /*9030*/  BSYNC B1 ;  /* 0x0000000000017941 */ /* 0x000fea0003800000 */
.L_x_165:
[----:B-----5:R-:W-:Y:S01]  /*9040*/  LOP3.LUT R32, R32, 0xff, RZ, 0xc0, !PT ;  /* 0x000000ff20207812 */ /* 0x020fe200078ec0ff */
[----:B------:R-:W-:Y:S01]  /*9050*/  BSSY B1, `(.L_x_167) ;  /* 0x000000b000017945 */ /* 0x000fe20003800000 */
[----:B------:R-:W-:Y:S02]  /*9060*/  ISETP.LT.OR P2, PT, R42, 0x2, !P0 ;  /* 0x000000022a00780c */ /* 0x000fe40004741670 */
[----:B------:R-:W-:Y:S02]  /*9070*/  F2FP.F16.E4M3.UNPACK_B R32, R32 ;  /* 0x00000020ff20723e */ /* 0x000fe400020006ff */
[----:B0-----:R-:W-:-:S03]  /*9080*/  PRMT R26, RZ, 0x7610, R26 ;  /* 0x00007610ff1a7816 */ /* 0x001fc6000000001a */
[----:B------:R-:W-:-:S05]  /*9090*/  HADD2.F32 R32, -RZ, R32.H0_H0 ;  /* 0x20000020ff207230 */ /* 0x000fca0000004100 */
[----:B------:R-:W-:-:S04]  /*90a0*/  FMUL R27, R32, UR21 ;  /* 0x00000015201b7c20 */ /* 0x000fc80008400000 */
[----:B------:R-:W-:-:S05]  /*90b0*/  FFMA R27, R164, UR20, R27 ;  /* 0x00000014a41b7c23 */ /* 0x000fca000800001b */
[----:B------:R-:W-:-:S05]  /*90c0*/  F2FP.SATFINITE.E4M3.F32.PACK_AB_MERGE_C R27, RZ, R27, RZ ;  /* 0x0000001bff1b723e */ /* 0x000fca00048070ff */
[----:B------:R0:W-:Y:S01]  /*90d0*/  @!P3 STG.E.U8 desc[UR14][R28.64], R27 ;  /* 0x0000001b1c00b986 */ /* 0x0001e2000c10110e */
[----:B------:R-:W-:Y:S05]  /*90e0*/  @P2 BRA `(.L_x_168) ;  /* 0x0000000000042947 */ /* 0x000fea0003800000 */
[----:B------:R3:W5:Y:S02]  /*90f0*/  LDG.E.U8 R26, desc[UR14][R24.64+0x1] ;  /* 0x0000010e181a7981 */ /* 0x000764000c1e1100 */
.L_x_168:
[----:B------:R-:W-:Y:S05]  /*9100*/  BSYNC B1 ;  /* 0x0000000000017941 */ /* 0x000fea0003800000 */
.L_x_167:
[----:B-----5:R-:W-:Y:S01]  /*9110*/  LOP3.LUT R26, R26, 0xff, RZ, 0xc0, !PT ;  /* 0x000000ff1a1a7812 */ /* 0x020fe200078ec0ff */
[----:B------:R-:W-:Y:S01]  /*9120*/  BSSY B1, `(.L_x_169) ;  /* 0x0000013000017945 */ /* 0x000fe20003800000 */
[----:B------:R-:W-:Y:S02]  /*9130*/  IADD3 R43, P1, R43, 0x88, RZ ;  /* 0x000000882b2b7810 */ /* 0x000fe40007f3e0ff */
[----:B------:R-:W-:Y:S02]  /*9140*/  F2FP.F16.E4M3.UNPACK_B R26, R26 ;  /* 0x0000001aff1a723e */ /* 0x000fe400020006ff */
[----:B------:R-:W-:Y:S01]  /*9150*/  PRMT R32, RZ, 0x7610, R32 ;  /* 0x00007610ff207816 */ /* 0x000fe20000000020 */
[----:B------:R-:W-:Y:S01]  /*9160*/  IMAD.X R38, RZ, RZ, R39, P1 ;  /* 0x000000ffff267224 */ /* 0x000fe200008e0627 */
[----:B------:R-:W-:Y:S01]  /*9170*/  ISETP.GE.AND P1, PT, R41, 0x89, PT ;  /* 0x000000892900780c */ /* 0x000fe20003f26270 */
[----:B------:R-:W-:Y:S02]  /*9180*/  HADD2.F32 R26, -RZ, R26.H0_H0 ;  /* 0x2000001aff1a7230 */ /* 0x000fe40000004100 */
[----:B------:R-:W-:Y:S01]  /*9190*/  IMAD R38, R38, UR6, RZ ;  /* 0x0000000626267c24 */ /* 0x000fe2000f8e02ff */
[----:B------:R-:W-:Y:S01]  /*91a0*/  ISETP.LT.OR P5, PT, R42, 0x1, !P1 ;  /* 0x000000012a00780c */ /* 0x000fe20004fa1670 */
[----:B------:R-:W-:-:S04]  /*91b0*/  IMAD.WIDE.U32 R36, R43, UR6, R36 ;  /* 0x000000062b247c25 */ /* 0x000fc8000f8e0024 */
[----:B------:R-:W-:Y:S01]  /*91c0*/  FMUL R26, R26, UR21 ;  /* 0x000000151a1a7c20 */ /* 0x000fe20008400000 */
[----:B------:R-:W-:-:S03]  /*91d0*/  IMAD R43, R43, UR7, R38 ;  /* 0x000000072b2b7c24 */ /* 0x000fc6000f8e0226 */
[----:B------:R-:W-:Y:S01]  /*91e0*/  FFMA R163, R163, UR20, R26 ;  /* 0x00000014a3a37c23 */ /* 0x000fe2000800001a */
[----:B------:R-:W-:-:S04]  /*91f0*/  IADD3 R26, P3, R36, UR10, RZ ;  /* 0x0000000a241a7c10 */ /* 0x000fc8000ff7e0ff */
[----:B------:R-:W-:Y:S02]  /*9200*/  F2FP.SATFINITE.E4M3.F32.PACK_AB_MERGE_C R163, RZ, R163, RZ ;  /* 0x000000a3ffa3723e */ /* 0x000fe400048070ff */
[----:B0-----:R-:W-:-:S03]  /*9210*/  IADD3.X R27, R37, UR11, R43, P3, !PT ;  /* 0x0000000b251b7c10 */ /* 0x001fc60009ffe42b */
[----:B------:R0:W-:Y:S01]  /*9220*/  @!P2 STG.E.U8 desc[UR14][R28.64+0x1], R163 ;  /* 0x000001a31c00a986 */ /* 0x0001e2000c10110e */
[----:B------:R-:W-:Y:S05]  /*9230*/  @P5 BRA `(.L_x_170) ;  /* 0x0000000000045947 */ /* 0x000fea0003800000 */
[----:B------:R4:W5:Y:S02]  /*9240*/  LDG.E.U8 R32, desc[UR14][R26.64] ;  /* 0x0000000e1a207981 */ /* 0x000964000c1e1100 */
.L_x_170:
[----:B------:R-:W-:Y:S05]  /*9250*/  BSYNC B1 ;  /* 0x0000000000017941 */ /* 0x000fea0003800000 */
.L_x_169:
        /* <DEDUP_REMOVED lines=12> */
.L_x_172:
[----:B------:R-:W-:Y:S05]  /*9320*/  BSYNC B1 ;  /* 0x0000000000017941 */ /* 0x000fea0003800000 */
.L_x_171:
        /* <DEDUP_REMOVED lines=12> */
.L_x_174:
[----:B------:R-:W-:Y:S05]  /*93f0*/  BSYNC B1 ;  /* 0x0000000000017941 */ /* 0x000fea0003800000 */
.L_x_173:
        /* <DEDUP_REMOVED lines=12> */
.L_x_176:
[----:B------:R-:W-:Y:S05]  /*94c0*/  BSYNC B1 ;  /* 0x0000000000017941 */ /* 0x000fea0003800000 */
.L_x_175:
        /* <DEDUP_REMOVED lines=12> */
.L_x_178:
[----:B------:R-:W-:Y:S05]  /*9590*/  BSYNC B1 ;  /* 0x0000000000017941 */ /* 0x000fea0003800000 */
.L_x_177:
        /* <DEDUP_REMOVED lines=12> */
.L_x_180:
[----:B------:R-:W-:Y:S05]  /*9660*/  BSYNC B1 ;  /* 0x0000000000017941 */ /* 0x000fea0003800000 */
.L_x_179:
        /* <DEDUP_REMOVED lines=12> */
.L_x_182:
[----:B------:R-:W-:Y:S05]  /*9730*/  BSYNC B1 ;  /* 0x0000000000017941 */ /* 0x000fea0003800000 */
.L_x_181:
        /* <DEDUP_REMOVED lines=12> */
.L_x_184:
[----:B------:R-:W-:Y:S05]  /*9800*/  BSYNC B1 ;  /* 0x0000000000017941 */ /* 0x000fea0003800000 */
.L_x_183:
        /* <DEDUP_REMOVED lines=12> */
.L_x_186:
[----:B------:R-:W-:Y:S05]  /*98d0*/  BSYNC B1 ;  /* 0x0000000000017941 */ /* 0x000fea0003800000 */
.L_x_185:
        /* <DEDUP_REMOVED lines=12> */
.L_x_188:
[----:B------:R-:W-:Y:S05]  /*99a0*/  BSYNC B1 ;  /* 0x0000000000017941 */ /* 0x000fea0003800000 */
.L_x_187:
        /* <DEDUP_REMOVED lines=12> */
.L_x_190:
[----:B------:R-:W-:Y:S05]  /*9a70*/  BSYNC B1 ;  /* 0x0000000000017941 */ /* 0x000fea0003800000 */
.L_x_189:
        /* <DEDUP_REMOVED lines=12> */
.L_x_192:
[----:B------:R-:W-:Y:S05]  /*9b40*/  BSYNC B1 ;  /* 0x0000000000017941 */ /* 0x000fea0003800000 */
.L_x_191:
[----:B-----5:R-:W-:Y:S01]  /*9b50*/  LOP3.LUT R32, R32, 0xff, RZ, 0xc0, !PT ;  /* 0x000000ff20207812 */ /* 0x020fe200078ec0ff */
[----:B------:R-:W-:Y:S01]  /*9b60*/  BSSY B1, `(.L_x_193) ;  /* 0x000000b000017945 */ /* 0x000fe20003800000 */
[----:B------:R-:W-:Y:S02]  /*9b70*/  ISETP.LT.OR P3, PT, R42, 0x19, !P1 ;  /* 0x000000192a00780c */ /* 0x000fe40004f61670 */
[----:B------:R-:W-:-:S05]  /*9b80*/  F2FP.F16.E4M3.UNPACK_B R32, R32 ;  /* 0x00000020ff20723e */ /* 0x000fca00020006ff */
[----:B------:R-:W-:-:S05]  /*9b90*/  HADD2.F32 R32, -RZ, R32.H0_H0 ;  /* 0x20000020ff207230 */ /* 0x000fca0000004100 */
[----:B------:R-:W-:-:S04]  /*9ba0*/  FMUL R32, R32, UR21 ;  /* 0x0000001520207c20 */ /* 0x000fc80008400000 */
[----:B------:R-:W-:Y:S01]  /*9bb0*/  FFMA R32, R23, UR20, R32 ;  /* 0x0000001417207c23 */ /* 0x000fe20008000020 */
[----:B------:R-:W-:-:S04]  /*9bc0*/  PRMT R23, RZ, 0x7610, R23 ;  /* 0x00007610ff177816 */ /* 0x000fc80000000017 */
[----:B0-----:R-:W-:-:S05]  /*9bd0*/  F2FP.SATFINITE.E4M3.F32.PACK_AB_MERGE_C R33, RZ, R32, RZ ;  /* 0x00000020ff21723e */ /* 0x001fca00048070ff */
[----:B------:R0:W-:Y:S01]  /*9be0*/  @!P2 STG.E.U8 desc[UR14][R28.64+0x19], R33 ;  /* 0x000019211c00a986 */ /* 0x0001e2000c10110e */
[----:B------:R-:W-:Y:S05]  /*9bf0*/  @P3 BRA `(.L_x_194) ;  /* 0x0000000000043947 */ /* 0x000fea0003800000 */
[----:B------:R0:W5:Y:S02]  /*9c00*/  LDG.E.U8 R23, desc[UR14][R26.64+0x18] ;  /* 0x0000180e1a177981 */ /* 0x000164000c1e1100 */
.L_x_194:
[----:B------:R-:W-:Y:S05]  /*9c10*/  BSYNC B1 ;  /* 0x0000000000017941 */ /* 0x000fea0003800000 */
.L_x_193:
        /* <DEDUP_REMOVED lines=8> */
[----:B------:R-:W-:-:S05]  /*9ca0*/  F2FP.SATFINITE.E4M3.F32.PACK_AB_MERGE_C R23, RZ, R23, RZ ;  /* 0x00000017ff17723e */ /* 0x000fca00048070ff */
[----:B------:R0:W-:Y:S01]  /*9cb0*/  @!P3 STG.E.U8 desc[UR14][R30.64+0x18], R23 ;  /* 0x000018171e00b986 */ /* 0x0001e2000c10110e */
[----:B------:R-:W-:Y:S05]  /*9cc0*/  @P2 BRA `(.L_x_196) ;  /* 0x0000000000042947 */ /* 0x000fea0003800000 */
[----:B------:R0:W5:Y:S02]  /*9cd0*/  LDG.E.U8 R22, desc[UR14][R26.64+0x19] ;  /* 0x0000190e1a167981 */ /* 0x000164000c1e1100 */
.L_x_196:
[----:B------:R-:W-:Y:S05]  /*9ce0*/  BSYNC B1 ;  /* 0x0000000000017941 */ /* 0x000fea0003800000 */
.L_x_195:
        /* <DEDUP_REMOVED lines=12> */
.L_x_198:
[----:B------:R-:W-:Y:S05]  /*9db0*/  BSYNC B1 ;  /* 0x0000000000017941 */ /* 0x000fea0003800000 */
.L_x_197:
        /* <DEDUP_REMOVED lines=12> */
.L_x_200:
[----:B------:R-:W-:Y:S05]  /*9e80*/  BSYNC B1 ;  /* 0x0000000000017941 */ /* 0x000fea0003800000 */
.L_x_199:
        /* <DEDUP_REMOVED lines=12> */
.L_x_202:
[----:B------:R-:W-:Y:S05]  /*9f50*/  BSYNC B1 ;  /* 0x0000000000017941 */ /* 0x000fea0003800000 */
.L_x_201:
        /* <DEDUP_REMOVED lines=12> */
.L_x_204:
[----:B------:R-:W-:Y:S05]  /*a020*/  BSYNC B1 ;  /* 0x0000000000017941 */ /* 0x000fea0003800000 */
.L_x_203:
        /* <DEDUP_REMOVED lines=12> */
.L_x_206:
[----:B------:R-:W-:Y:S05]  /*a0f0*/  BSYNC B1 ;  /* 0x0000000000017941 */ /* 0x000fea0003800000 */
.L_x_205:
        /* <DEDUP_REMOVED lines=12> */
.L_x_208:
[----:B------:R-:W-:Y:S05]  /*a1c0*/  BSYNC B1 ;  /* 0x0000000000017941 */ /* 0x000fea0003800000 */
.L_x_207:
        /* <DEDUP_REMOVED lines=12> */
.L_x_210:
[----:B------:R-:W-:Y:S05]  /*a290*/  BSYNC B1 ;  /* 0x0000000000017941 */ /* 0x000fea0003800000 */
.L_x_209:
        /* <DEDUP_REMOVED lines=12> */
.L_x_212:
[----:B------:R-:W-:Y:S05]  /*a360*/  BSYNC B1 ;  /* 0x0000000000017941 */ /* 0x000fea0003800000 */
.L_x_211:
        /* <DEDUP_REMOVED lines=12> */
.L_x_214:
[----:B------:R-:W-:Y:S05]  /*a430*/  BSYNC B1 ;  /* 0x0000000000017941 */ /* 0x000fea0003800000 */
.L_x_213:
        /* <DEDUP_REMOVED lines=12> */
.L_x_216:
[----:B------:R-:W-:Y:S05]  /*a500*/  BSYNC B1 ;  /* 0x0000000000017941 */ /* 0x000fea0003800000 */
.L_x_215:
        /* <DEDUP_REMOVED lines=12> */
.L_x_218:
[----:B------:R-:W-:Y:S05]  /*a5d0*/  BSYNC B1 ;  /* 0x0000000000017941 */ /* 0x000fea0003800000 */
.L_x_217:
        /* <DEDUP_REMOVED lines=12> */
.L_x_220:
[----:B------:R-:W-:Y:S05]  /*a6a0*/  BSYNC B1 ;  /* 0x0000000000017941 */ /* 0x000fea0003800000 */
.L_x_219:
        /* <DEDUP_REMOVED lines=12> */
.L_x_222:
[----:B------:R-:W-:Y:S05]  /*a770*/  BSYNC B1 ;  /* 0x0000000000017941 */ /* 0x000fea0003800000 */
.L_x_221:
        /* <DEDUP_REMOVED lines=12> */
.L_x_224:
[----:B------:R-:W-:Y:S05]  /*a840*/  BSYNC B1 ;  /* 0x0000000000017941 */ /* 0x000fea0003800000 */
.L_x_223:
        /* <DEDUP_REMOVED lines=12> */
.L_x_226:
[----:B------:R-:W-:Y:S05]  /*a910*/  BSYNC B1 ;  /* 0x0000000000017941 */ /* 0x000fea0003800000 */
.L_x_225:
        /* <DEDUP_REMOVED lines=12> */
.L_x_228:
[----:B------:R-:W-:Y:S05]  /*a9e0*/  BSYNC B1 ;  /* 0x0000000000017941 */ /* 0x000fea0003800000 */
.L_x_227:
        /* <DEDUP_REMOVED lines=12> */
.L_x_230:
[----:B------:R-:W-:Y:S05]  /*aab0*/  BSYNC B1 ;  /* 0x0000000000017941 */ /* 0x000fea0003800000 */
.L_x_229:
        /* <DEDUP_REMOVED lines=12> */
.L_x_232:
[----:B------:R-:W-:Y:S05]  /*ab80*/  BSYNC B1 ;  /* 0x0000000000017941 */ /* 0x000fea0003800000 */
.L_x_231:
        /* <DEDUP_REMOVED lines=12> */
.L_x_234:
[----:B------:R-:W-:Y:S05]  /*ac50*/  BSYNC B1 ;  /* 0x0000000000017941 */ /* 0x000fea0003800000 */
.L_x_233:
        /* <DEDUP_REMOVED lines=12> */
.L_x_236:
[----:B------:R-:W-:Y:S05]  /*ad20*/  BSYNC B1 ;  /* 0x0000000000017941 */ /* 0x000fea0003800000 */
.L_x_235:
[----:B-----5:R-:W-:Y:S01]  /*ad30*/  LOP3.LUT R2, R2, 0xff, RZ, 0xc0, !PT ;  /* 0x000000ff02027812 */ /* 0x020fe200078ec0ff */
[----:B------:R-:W-:Y:S01]  /*ad40*/  BSSY B1, `(.L_x_237) ;  /* 0x000000b000017945 */ /* 0x000fe20003800000 */
[----:B------:R-:W-:Y:S02]  /*ad50*/  ISETP.LT.OR P3, PT, R42, 0x49, !P0 ;  /* 0x000000492a00780c */ /* 0x000fe40004761670 */
[----:B------:R-:W-:-:S05]  /*ad60*/  F2FP.F16.E4M3.UNPACK_B R2, R2 ;  /* 0x00000002ff02723e */ /* 0x000fca00020006ff */
[----:B------:R-:W-:-:S05]  /*ad70*/  HADD2.F32 R2, -RZ, R2.H0_H0 ;  /* 0x20000002ff027230 */ /* 0x000fca0000004100 */
[----:B0-----:R-:W-:-:S04]  /*ad80*/  FMUL R3, R2, UR21 ;  /* 0x0000001502037c20 */ /* 0x001fc80008400000 */
[----:B------:R-:W-:Y:S01]  /*ad90*/  FFMA R3, R0, UR20, R3 ;  /* 0x0000001400037c23 */ /* 0x000fe20008000003 */
[----:B------:R-:W-:-:S04]  /*ada0*/  PRMT R0, RZ, 0x7610, R0 ;  /* 0x00007610ff007816 */ /* 0x000fc80000000000 */
[----:B------:R-:W-:-:S05]  /*adb0*/  F2FP.SATFINITE.E4M3.F32.PACK_AB_MERGE_C R3, RZ, R3, RZ ;  /* 0x00000003ff03723e */ /* 0x000fca00048070ff */
[----:B------:R0:W-:Y:S01]  /*adc0*/  @!P2 STG.E.U8 desc[UR14][R30.64+0x41], R3 ;  /* 0x000041031e00a986 */ /* 0x0001e2000c10110e */
[----:B------:R-:W-:Y:S05]  /*add0*/  @P3 BRA `(.L_x_238) ;  /* 0x0000000000043947 */ /* 0x000fea0003800000 */
[----:B------:R0:W5:Y:S02]  /*ade0*/  LDG.E.U8 R0, desc[UR14][R24.64+0x48] ;  /* 0x0000480e18007981 */ /* 0x000164000c1e1100 */
.L_x_238:
[----:B------:R-:W-:Y:S05]  /*adf0*/  BSYNC B1 ;  /* 0x0000000000017941 */ /* 0x000fea0003800000 */
.L_x_237:
[----:B------:R-:W2:Y:S01]  /*ae00*/  LDL.LU R2, [R1] ;  /* 0x0000000001027983 */ /* 0x000ea20000300800 */
[----:B-----5:R-:W-:Y:S01]  /*ae10*/  LOP3.LUT R0, R0, 0xff, RZ, 0xc0, !PT ;  /* 0x000000ff00007812 */ /* 0x020fe200078ec0ff */
[----:B------:R-:W-:Y:S01]  /*ae20*/  BSSY B1, `(.L_x_239) ;  /* 0x000000b000017945 */ /* 0x000fe20003800000 */
[----:B------:R-:W-:Y:S02]  /*ae30*/  ISETP.LT.OR P2, PT, R42, 0x4a, !P0 ;  /* 0x0000004a2a00780c */ /* 0x000fe40004741670 */
[----:B------:R-:W-:-:S05]  /*ae40*/  F2FP.F16.E4M3.UNPACK_B R0, R0 ;  /* 0x00000000ff00723e */ /* 0x000fca00020006ff */
[----:B------:R-:W-:-:S05]  /*ae50*/  HADD2.F32 R0, -RZ, R0.H0_H0 ;  /* 0x20000000ff007230 */ /* 0x000fca0000004100 */
[----:B------:R-:W-:-:S04]  /*ae60*/  FMUL R0, R0, UR21 ;  /* 0x0000001500007c20 */ /* 0x000fc80008400000 */
[----:B--2---:R-:W-:-:S05]  /*ae70*/  FFMA R0, R2, UR20, R0 ;  /* 0x0000001402007c23 */ /* 0x004fca0008000000 */
[----:B0-----:R-:W-:Y:S02]  /*ae80*/  F2FP.SATFINITE.E4M3.F32.PACK_AB_MERGE_C R3, RZ, R0, RZ ;  /* 0x00000000ff03723e */ /* 0x001fe400048070ff */
[----:B------:R-:W-:-:S03]  /*ae90*/  PRMT R0, RZ, 0x7610, R0 ;  /* 0x00007610ff007816 */ /* 0x000fc60000000000 */
[----:B------:R0:W-:Y:S01]  /*aea0*/  @!P3 STG.E.U8 desc[UR14][R28.64+0x48], R3 ;  /* 0x000048031c00b986 */ /* 0x0001e2000c10110e */
[----:B------:R-:W-:Y:S05]  /*aeb0*/  @P2 BRA `(.L_x_240) ;  /* 0x0000000000042947 */ /* 0x000fea0003800000 */
[----:B------:R2:W5:Y:S02]  /*aec0*/  LDG.E.U8 R0, desc[UR14][R24.64+0x49] ;  /* 0x0000490e18007981 */ /* 0x000564000c1e1100 */
.L_x_240:
[----:B------:R-:W-:Y:S05]  /*aed0*/  BSYNC B1 ;  /* 0x0000000000017941 */ /* 0x000fea0003800000 */
.L_x_239:
[----:B------:R-:W3:Y:S01]  /*aee0*/  LDL.LU R2, [R1+0x4] ;  /* 0x0000040001027983 */ /* 0x000ee20000300800 */
[----:B-----5:R-:W-:Y:S01]  /*aef0*/  LOP3.LUT R0, R0, 0xff, RZ, 0xc0, !PT ;  /* 0x000000ff00007812 */ /* 0x020fe200078ec0ff */
[----:B------:R-:W-:Y:S01]  /*af00*/  BSSY B1, `(.L_x_241) ;  /* 0x000000b000017945 */ /* 0x000fe20003800000 */
[----:B------:R-:W-:Y:S02]  /*af10*/  ISETP.LT.OR P3, PT, R42, 0x49, !P1 ;  /* 0x000000492a00780c */ /* 0x000fe40004f61670 */
[----:B------:R-:W-:-:S05]  /*af20*/  F2FP.F16.E4M3.UNPACK_B R0, R0 ;  /* 0x00000000ff00723e */ /* 0x000fca00020006ff */
[----:B------:R-:W-:-:S05]  /*af30*/  HADD2.F32 R0, -RZ, R0.H0_H0 ;  /* 0x20000000ff007230 */ /* 0x000fca0000004100 */
[----:B------:R-:W-:-:S04]  /*af40*/  FMUL R0, R0, UR21 ;  /* 0x0000001500007c20 */ /* 0x000fc80008400000 */
[----:B---3--:R-:W-:-:S05]  /*af50*/  FFMA R0, R2, UR20, R0 ;  /* 0x0000001402007c23 */ /* 0x008fca0008000000 */
[----:B0-----:R-:W-:Y:S02]  /*af60*/  F2FP.SATFINITE.E4M3.F32.PACK_AB_MERGE_C R3, RZ, R0, RZ ;  /* 0x00000000ff03723e */ /* 0x001fe400048070ff */
[----:B------:R-:W-:-:S03]  /*af70*/  PRMT R0, RZ, 0x7610, R0 ;  /* 0x00007610ff007816 */ /* 0x000fc60000000000 */
[----:B------:R0:W-:Y:S01]  /*af80*/  @!P2 STG.E.U8 desc[UR14][R28.64+0x49], R3 ;  /* 0x000049031c00a986 */ /* 0x0001e2000c10110e */
[----:B------:R-:W-:Y:S05]  /*af90*/  @P3 BRA `(.L_x_242) ;  /* 0x0000000000043947 */ /* 0x000fea0003800000 */
[----:B------:R3:W5:Y:S02]  /*afa0*/  LDG.E.U8 R0, desc[UR14][R26.64+0x48] ;  /* 0x0000480e1a007981 */ /* 0x000764000c1e1100 */
.L_x_242:
[----:B------:R-:W-:Y:S05]  /*afb0*/  BSYNC B1 ;  /* 0x0000000000017941 */ /* 0x000fea0003800000 */
.L_x_241:
[----:B------:R-:W2:Y:S01]  /*afc0*/  LDL.LU R2, [R1+0x8] ;  /* 0x0000080001027983 */ /* 0x000ea20000300800 */
        /* <DEDUP_REMOVED lines=12> */
.L_x_244:
[----:B------:R-:W-:Y:S05]  /*b090*/  BSYNC B1 ;  /* 0x0000000000017941 */ /* 0x000fea0003800000 */
.L_x_243:
        /* <DEDUP_REMOVED lines=13> */
.L_x_246:
[----:B------:R-:W-:Y:S05]  /*b170*/  BSYNC B1 ;  /* 0x0000000000017941 */ /* 0x000fea0003800000 */
.L_x_245:
        /* <DEDUP_REMOVED lines=13> */
.L_x_248:
[----:B------:R-:W-:Y:S05]  /*b250*/  BSYNC B1 ;  /* 0x0000000000017941 */ /* 0x000fea0003800000 */
.L_x_247:
        /* <DEDUP_REMOVED lines=13> */
.L_x_250:
[----:B------:R-:W-:Y:S05]  /*b330*/  BSYNC B1 ;  /* 0x0000000000017941 */ /* 0x000fea0003800000 */
.L_x_249:
        /* <DEDUP_REMOVED lines=13> */
.L_x_252:
[----:B------:R-:W-:Y:S05]  /*b410*/  BSYNC B1 ;  /* 0x0000000000017941 */ /* 0x000fea0003800000 */
.L_x_251:
        /* <DEDUP_REMOVED lines=13> */
.L_x_254:
[----:B------:R-:W-:Y:S05]  /*b4f0*/  BSYNC B1 ;  /* 0x0000000000017941 */ /* 0x000fea0003800000 */
.L_x_253:
        /* <DEDUP_REMOVED lines=13> */
.L_x_256:
[----:B------:R-:W-:Y:S05]  /*b5d0*/  BSYNC B1 ;  /* 0x0000000000017941 */ /* 0x000fea0003800000 */
.L_x_255:
        /* <DEDUP_REMOVED lines=13> */
.L_x_258:
[----:B------:R-:W-:Y:S05]  /*b6b0*/  BSYNC B1 ;  /* 0x0000000000017941 */ /* 0x000fea0003800000 */
.L_x_257:
        /* <DEDUP_REMOVED lines=13> */
.L_x_260:
[----:B------:R-:W-:Y:S05]  /*b790*/  BSYNC B1 ;  /* 0x0000000000017941 */ /* 0x000fea0003800000 */
.L_x_259:
        /* <DEDUP_REMOVED lines=13> */
.L_x_262:
[----:B------:R-:W-:Y:S05]  /*b870*/  BSYNC B1 ;  /* 0x0000000000017941 */ /* 0x000fea0003800000 */
.L_x_261:
        /* <DEDUP_REMOVED lines=13> */
.L_x_264:
[----:B------:R-:W-:Y:S05]  /*b950*/  BSYNC B1 ;  /* 0x0000000000017941 */ /* 0x000fea0003800000 */
.L_x_263:
        /* <DEDUP_REMOVED lines=13> */
.L_x_266:
[----:B------:R-:W-:Y:S05]  /*ba30*/  BSYNC B1 ;  /* 0x0000000000017941 */ /* 0x000fea0003800000 */
.L_x_265:
        /* <DEDUP_REMOVED lines=13> */
.L_x_268:
[----:B------:R-:W-:Y:S05]  /*bb10*/  BSYNC B1 ;  /* 0x0000000000017941 */ /* 0x000fea0003800000 */
.L_x_267:
        /* <DEDUP_REMOVED lines=13> */
.L_x_270:
[----:B------:R-:W-:Y:S05]  /*bbf0*/  BSYNC B1 ;  /* 0x0000000000017941 */ /* 0x000fea0003800000 */
.L_x_269:
        /* <DEDUP_REMOVED lines=13> */
.L_x_272:
[----:B------:R-:W-:Y:S05]  /*bcd0*/  BSYNC B1 ;  /* 0x0000000000017941 */ /* 0x000fea0003800000 */
.L_x_271:
        /* <DEDUP_REMOVED lines=13> */
.L_x_274:
[----:B------:R-:W-:Y:S05]  /*bdb0*/  BSYNC B1 ;  /* 0x0000000000017941 */ /* 0x000fea0003800000 */
.L_x_273:
        /* <DEDUP_REMOVED lines=13> */
.L_x_276:
[----:B------:R-:W-:Y:S05]  /*be90*/  BSYNC B1 ;  /* 0x0000000000017941 */ /* 0x000fea0003800000 */
.L_x_275:
        /* <DEDUP_REMOVED lines=13> */
.L_x_278:
[----:B------:R-:W-:Y:S05]  /*bf70*/  BSYNC B1 ;  /* 0x0000000000017941 */ /* 0x000fea0003800000 */
.L_x_277:
        /* <DEDUP_REMOVED lines=13> */
.L_x_280:
[----:B------:R-:W-:Y:S05]  /*c050*/  BSYNC B1 ;  /* 0x0000000000017941 */ /* 0x000fea0003800000 */
.L_x_279:
        /* <DEDUP_REMOVED lines=13> */
.L_x_282:
[----:B------:R-:W-:Y:S05]  /*c130*/  BSYNC B1 ;  /* 0x0000000000017941 */ /* 0x000fea0003800000 */
.L_x_281:
        /* <DEDUP_REMOVED lines=13> */
.L_x_284:
[----:B------:R-:W-:Y:S05]  /*c210*/  BSYNC B1 ;  /* 0x0000000000017941 */ /* 0x000fea0003800000 */
.L_x_283:
        /* <DEDUP_REMOVED lines=13> */
.L_x_286:
[----:B------:R-:W-:Y:S05]  /*c2f0*/  BSYNC B1 ;  /* 0x0000000000017941 */ /* 0x000fea0003800000 */
.L_x_285:
        /* <DEDUP_REMOVED lines=13> */
.L_x_288:
[----:B------:R-:W-:Y:S05]  /*c3d0*/  BSYNC B1 ;  /* 0x0000000000017941 */ /* 0x000fea0003800000 */
.L_x_287:
        /* <DEDUP_REMOVED lines=13> */
.L_x_290:
[----:B------:R-:W-:Y:S05]  /*c4b0*/  BSYNC B1 ;  /* 0x0000000000017941 */ /* 0x000fea0003800000 */
.L_x_289:
        /* <DEDUP_REMOVED lines=13> */
.L_x_292:
[----:B------:R-:W-:Y:S05]  /*c590*/  BSYNC B1 ;  /* 0x0000000000017941 */ /* 0x000fea0003800000 */
.L_x_291:
[----:B------:R-:W-:Y:S05]  /*c5a0*/  @P1 BRA `(.L_x_293) ;  /* 0x0000002000a41947 */ /* 0x000fea0003800000 */
[----:B------:R-:W2:Y:S01]  /*c5b0*/  LDL.LU R2, [R1+0x6c] ;  /* 0x00006c0001027983 */ /* 0x000ea20000300800 */
[----:B-----5:R-:W-:-:S04]  /*c5c0*/  LOP3.LUT R0, R0, 0xff, RZ, 0xc0, !PT ;  /* 0x000000ff00007812 */ /* 0x020fc800078ec0ff */
[----:B------:R-:W-:-:S05]  /*c5d0*/  F2FP.F16.E4M3.UNPACK_B R0, R0 ;  /* 0x00000000ff00723e */ /* 0x000fca00020006ff */
[----:B------:R-:W-:-:S05]  /*c5e0*/  HADD2.F32 R0, -RZ, R0.H0_H0 ;  /* 0x20000000ff007230 */ /* 0x000fca0000004100 */
[----:B------:R-:W-:-:S04]  /*c5f0*/  FMUL R0, R0, UR21 ;  /* 0x0000001500007c20 */ /* 0x000fc80008400000 */
[----:B--2---:R-:W-:-:S05]  /*c600*/  FFMA R0, R2, UR20, R0 ;  /* 0x0000001402007c23 */ /* 0x004fca0008000000 */
[----:B0-----:R-:W-:-:S05]  /*c610*/  F2FP.SATFINITE.E4M3.F32.PACK_AB_MERGE_C R3, RZ, R0, RZ ;  /* 0x00000000ff03723e */ /* 0x001fca00048070ff */
[----:B------:R0:W-:Y:S01]  /*c620*/  STG.E.U8 desc[UR14][R30.64+0x79], R3 ;  /* 0x000079031e007986 */ /* 0x0001e2000c10110e */
[----:B------:R-:W-:Y:S05]  /*c630*/  BRA `(.L_x_293) ;  /* 0x0000002000807947 */ /* 0x000fea0003800000 */
.L_x_36:
[----:B------:R-:W-:Y:S01]  /*c640*/  ISETP.GE.AND P3, PT, R41, 0x1, PT ;  /* 0x000000012900780c */ /* 0x000fe20003f66270 */
[----:B------:R-:W-:Y:S01]  /*c650*/  FMUL R227, R227, UR20 ;  /* 0x00000014e3e37c20 */ /* 0x000fe20008400000 */
[----:B------:R-:W-:Y:S01]  /*c660*/  ISETP.GE.AND P2, PT, R41, 0x9, PT ;  /* 0x000000092900780c */ /* 0x000fe20003f46270 */
[----:B------:R-:W-:Y:S01]  /*c670*/  FMUL R228, R228, UR20 ;  /* 0x00000014e4e47c20 */ /* 0x000fe20008400000 */
[C---:B------:R-:W-:Y:S01]  /*c680*/  ISETP.LT.OR P0, PT, R42.reuse, 0x1, !P3 ;  /* 0x000000012a00780c */ /* 0x040fe20005f01670 */
[----:B------:R-:W-:Y:S01]  /*c690*/  FMUL R225, R225, UR20 ;  /* 0x00000014e1e17c20 */ /* 0x000fe20008400000 */
[----:B------:R-:W-:Y:S01]  /*c6a0*/  ISETP.LT.OR P1, PT, R42, 0x2, !P3 ;  /* 0x000000022a00780c */ /* 0x000fe20005f21670 */
[----:B------:R-:W-:Y:S01]  /*c6b0*/  FMUL R226, R226, UR20 ;  /* 0x00000014e2e27c20 */ /* 0x000fe20008400000 */
[----:B------:R-:W-:Y:S02]  /*c6c0*/  ISETP.LT.OR P6, PT, R42, 0x2, !P2 ;  /* 0x000000022a00780c */ /* 0x000fe400057c1670 */
[----:B------:R-:W-:-:S02]  /*c6d0*/  F2FP.SATFINITE.E4M3.F32.PACK_AB_MERGE_C R33, RZ, R228, RZ ;  /* 0x000000e4ff21723e */ /* 0x000fc400048070ff */
[----:B------:R-:W-:Y:S02]  /*c6e0*/  F2FP.SATFINITE.E4M3.F32.PACK_AB_MERGE_C R227, RZ, R227, RZ ;  /* 0x000000e3ffe3723e */ /* 0x000fe400048070ff */
[C---:B------:R-:W-:Y:S02]  /*c6f0*/  ISETP.LT.OR P5, PT, R42.reuse, 0x1, !P2 ;  /* 0x000000012a00780c */ /* 0x040fe400057a1670 */
[----:B------:R-:W-:Y:S01]  /*c700*/  F2FP.SATFINITE.E4M3.F32.PACK_AB_MERGE_C R225, RZ, R225, RZ ;  /* 0x000000e1ffe1723e */ /* 0x000fe200048070ff */
[----:B------:R0:W-:Y:S01]  /*c710*/  @!P0 STG.E.U8 desc[UR14][R24.64], R33 ;  /* 0x0000002118008986 */ /* 0x0001e2000c10110e */
[----:B------:R-:W-:Y:S01]  /*c720*/  ISETP.LT.OR P0, PT, R42, 0x9, !P3 ;  /* 0x000000092a00780c */ /* 0x000fe20005f01670 */
[----:B------:R-:W-:Y:S01]  /*c730*/  FMUL R224, R224, UR20 ;  /* 0x00000014e0e07c20 */ /* 0x000fe20008400000 */
[----:B------:R-:W-:Y:S01]  /*c740*/  F2FP.SATFINITE.E4M3.F32.PACK_AB_MERGE_C R35, RZ, R226, RZ ;  /* 0x000000e2ff23723e */ /* 0x000fe200048070ff */
[----:B------:R-:W-:Y:S01]  /*c750*/  @!P1 STG.E.U8 desc[UR14][R24.64+0x1], R227 ;  /* 0x000001e318009986 */ /* 0x000fe2000c10110e */
[----:B------:R-:W-:-:S03]  /*c760*/  ISETP.LT.OR P1, PT, R42, 0xa, !P3 ;  /* 0x0000000a2a00780c */ /* 0x000fc60005f21670 */
[----:B------:R-:W-:Y:S01]  /*c770*/  @!P6 STG.E.U8 desc[UR14][R26.64+0x1], R225 ;  /* 0x000001e11a00e986 */ /* 0x000fe2000c10110e */
[----:B------:R-:W-:Y:S01]  /*c780*/  ISETP.LT.OR P6, PT, R42, 0xa, !P2 ;  /* 0x0000000a2a00780c */ /* 0x000fe200057c1670 */
[----:B------:R-:W-:Y:S01]  /*c790*/  FMUL R223, R223, UR20 ;  /* 0x00000014dfdf7c20 */ /* 0x000fe20008400000 */
[----:B------:R-:W-:Y:S01]  /*c7a0*/  FMUL R221, R221, UR20 ;  /* 0x00000014dddd7c20 */ /* 0x000fe20008400000 */
[----:B------:R2:W-:Y:S01]  /*c7b0*/  @!P5 STG.E.U8 desc[UR14][R26.64], R35 ;  /* 0x000000231a00d986 */ /* 0x0005e2000c10110e */
[----:B0-----:R-:W-:Y:S02]  /*c7c0*/  F2FP.SATFINITE.E4M3.F32.PACK_AB_MERGE_C R33, RZ, R224, RZ ;  /* 0x000000e0ff21723e */ /* 0x001fe400048070ff */
[----:B------:R-:W-:Y:S01]  /*c7d0*/  F2FP.SATFINITE.E4M3.F32.PACK_AB_MERGE_C R223, RZ, R223, RZ ;  /* 0x000000dfffdf723e */ /* 0x000fe200048070ff */
[----:B------:R-:W-:Y:S01]  /*c7e0*/  FMUL R222, R222, UR20 ;  /* 0x00000014dede7c20 */ /* 0x000fe20008400000 */
[----:B------:R-:W-:Y:S01]  /*c7f0*/  ISETP.LT.OR P5, PT, R42, 0x9, !P2 ;  /* 0x000000092a00780c */ /* 0x000fe200057a1670 */
[----:B------:R-:W-:Y:S01]  /*c800*/  FMUL R220, R220, UR20 ;  /* 0x00000014dcdc7c20 */ /* 0x000fe20008400000 */
[----:B------:R-:W-:Y:S01]  /*c810*/  F2FP.SATFINITE.E4M3.F32.PACK_AB_MERGE_C R221, RZ, R221, RZ ;  /* 0x000000ddffdd723e */ /* 0x000fe200048070ff */
[----:B------:R0:W-:Y:S01]  /*c820*/  @!P0 STG.E.U8 desc[UR14][R24.64+0x8], R33 ;  /* 0x0000082118008986 */ /* 0x0001e2000c10110e */
[----:B------:R-:W-:-:S03]  /*c830*/  ISETP.LT.OR P0, PT, R42, 0x11, !P3 ;  /* 0x000000112a00780c */ /* 0x000fc60005f01670 */
[----:B------:R-:W-:Y:S01]  /*c840*/  @!P1 STG.E.U8 desc[UR14][R24.64+0x9], R223 ;  /* 0x000009df18009986 */ /* 0x000fe2000c10110e */
[----:B------:R-:W-:-:S03]  /*c850*/  ISETP.LT.OR P1, PT, R42, 0x12, !P3 ;  /* 0x000000122a00780c */ /* 0x000fc60005f21670 */
[----:B------:R-:W-:Y:S01]  /*c860*/  @!P6 STG.E.U8 desc[UR14][R26.64+0x9], R221 ;  /* 0x000009dd1a00e986 */ /* 0x000fe2000c10110e */
[C---:B------:R-:W-:Y:S01]  /*c870*/  ISETP.LT.OR P6, PT, R42.reuse, 0x12, !P2 ;  /* 0x000000122a00780c */ /* 0x040fe200057c1670 */
[----:B------:R-:W-:Y:S01]  /*c880*/  FMUL R219, R219, UR20 ;  /* 0x00000014dbdb7c20 */ /* 0x000fe20008400000 */
[----:B--2---:R-:W-:Y:S01]  /*c890*/  F2FP.SATFINITE.E4M3.F32.PACK_AB_MERGE_C R35, RZ, R222, RZ ;  /* 0x000000deff23723e */ /* 0x004fe200048070ff */
[----:B------:R-:W-:Y:S01]  /*c8a0*/  FMUL R217, R217, UR20 ;  /* 0x00000014d9d97c20 */ /* 0x000fe20008400000 */
[----:B0-----:R-:W-:Y:S01]  /*c8b0*/  F2FP.SATFINITE.E4M3.F32.PACK_AB_MERGE_C R33, RZ, R220, RZ ;  /* 0x000000dcff21723e */ /* 0x001fe200048070ff */
[----:B------:R-:W2:Y:S01]  /*c8c0*/  LDL.LU R226, [R1+0x8] ;  /* 0x0000080001e27983 */ /* 0x000ea20000300800 */
[----:B------:R-:W-:Y:S02]  /*c8d0*/  F2FP.SATFINITE.E4M3.F32.PACK_AB_MERGE_C R219, RZ, R219, RZ ;  /* 0x000000dbffdb723e */ /* 0x000fe400048070ff */
[----:B------:R-:W-:Y:S01]  /*c8e0*/  F2FP.SATFINITE.E4M3.F32.PACK_AB_MERGE_C R217, RZ, R217, RZ ;  /* 0x000000d9ffd9723e */ /* 0x000fe200048070ff */
[----:B------:R0:W-:Y:S01]  /*c8f0*/  @!P5 STG.E.U8 desc[UR14][R26.64+0x8], R35 ;  /* 0x000008231a00d986 */ /* 0x0001e2000c10110e */
[----:B------:R-:W-:Y:S01]  /*c900*/  ISETP.LT.OR P5, PT, R42, 0x11, !P2 ;  /* 0x000000112a00780c */ /* 0x000fe200057a1670 */
[----:B------:R-:W-:-:S02]  /*c910*/  FMUL R218, R218, UR20 ;  /* 0x00000014dada7c20 */ /* 0x000fc40008400000 */
[----:B------:R-:W3:Y:S04]  /*c920*/  LDL.LU R227, [R1+0x4] ;  /* 0x0000040001e37983 */ /* 0x000ee80000300800 */
[----:B------:R-:W4:Y:S04]  /*c930*/  LDL.LU R225, [R1] ;  /* 0x0000000001e17983 */ /* 0x000f280000300800 */
[----:B------:R1:W-:Y:S01]  /*c940*/  @!P0 STG.E.U8 desc[UR14][R24.64+0x10], R33 ;  /* 0x0000102118008986 */ /* 0x0003e2000c10110e */
[----:B------:R-:W-:-:S03]  /*c950*/  ISETP.LT.OR P0, PT, R42, 0x19, !P3 ;  /* 0x000000192a00780c */ /* 0x000fc60005f01670 */
[----:B------:R-:W-:Y:S01]  /*c960*/  @!P1 STG.E.U8 desc[UR14][R24.64+0x11], R219 ;  /* 0x000011db18009986 */ /* 0x000fe2000c10110e */
[----:B------:R-:W-:-:S03]  /*c970*/  ISETP.LT.OR P1, PT, R42, 0x1a, !P3 ;  /* 0x0000001a2a00780c */ /* 0x000fc60005f21670 */
[----:B------:R-:W-:Y:S01]  /*c980*/  @!P6 STG.E.U8 desc[UR14][R26.64+0x11], R217 ;  /* 0x000011d91a00e986 */ /* 0x000fe2000c10110e */
[----:B------:R-:W-:Y:S01]  /*c990*/  ISETP.LT.OR P6, PT, R42, 0x1a, !P2 ;  /* 0x0000001a2a00780c */ /* 0x000fe200057c1670 */
[----:B------:R-:W-:Y:S01]  /*c9a0*/  FMUL R216, R216, UR20 ;  /* 0x00000014d8d87c20 */ /* 0x000fe20008400000 */
[----:B0-----:R-:W-:Y:S01]  /*c9b0*/  F2FP.SATFINITE.E4M3.F32.PACK_AB_MERGE_C R35, RZ, R218, RZ ;  /* 0x000000daff23723e */ /* 0x001fe200048070ff */
[----:B------:R-:W-:Y:S01]  /*c9c0*/  FMUL R215, R215, UR20 ;  /* 0x00000014d7d77c20 */ /* 0x000fe20008400000 */
[----:B------:R-:W-:Y:S01]  /*c9d0*/  FMUL R213, R213, UR20 ;  /* 0x00000014d5d57c20 */ /* 0x000fe20008400000 */
[----:B------:R-:W-:Y:S01]  /*c9e0*/  FMUL R214, R214, UR20 ;  /* 0x00000014d6d67c20 */ /* 0x000fe20008400000 */
[----:B-1----:R-:W-:Y:S01]  /*c9f0*/  F2FP.SATFINITE.E4M3.F32.PACK_AB_MERGE_C R33, RZ, R216, RZ ;  /* 0x000000d8ff21723e */ /* 0x002fe200048070ff */
[----:B------:R0:W-:Y:S01]  /*ca00*/  @!P5 STG.E.U8 desc[UR14][R26.64+0x10], R35 ;  /* 0x000010231a00d986 */ /* 0x0001e2000c10110e */
[----:B------:R-:W-:Y:S02]  /*ca10*/  F2FP.SATFINITE.E4M3.F32.PACK_AB_MERGE_C R215, RZ, R215, RZ ;  /* 0x000000d7ffd7723e */ /* 0x000fe400048070ff */
        /* <DEDUP_REMOVED lines=12> */
[----:B-1----:R-:W-:Y:S01]  /*cae0*/  F2FP.SATFINITE.E4M3.F32.PACK_AB_MERGE_C R33, RZ, R212, RZ ;  /* 0x000000d4ff21723e */ /* 0x002fe200048070ff */
[----:B------:R-:W-:Y:S01]  /*caf0*/  FMUL R210, R210, UR20 ;  /* 0x00000014d2d27c20 */ /* 0x000fe20008400000 */
[----:B------:R-:W-:Y:S01]  /*cb00*/  F2FP.SATFINITE.E4M3.F32.PACK_AB_MERGE_C R211, RZ, R211, RZ ;  /* 0x000000d3ffd3723e */ /* 0x000fe200048070ff */
[----:B------:R0:W-:Y:S01]  /*cb10*/  @!P5 STG.E.U8 desc[UR14][R26.64+0x18], R35 ;  /* 0x000018231a00d986 */ /* 0x0001e2000c10110e */
[C---:B------:R-:W-:Y:S02]  /*cb20*/  ISETP.LT.OR P5, PT, R42.reuse, 0x21, !P2 ;  /* 0x000000212a00780c */ /* 0x040fe400057a1670 */
        /* <DEDUP_REMOVED lines=111> */
[C---:B------:R-:W-:Y:S01]  /*d220*/  ISETP.LT.OR P5, PT, R42.reuse, 0x59, !P2 ;  /* 0x000000592a00780c */ /* 0x040fe200057a1670 */
[----:B------:R-:W-:Y:S01]  /*d230*/  FMUL R179, R179, UR20 ;  /* 0x00000014b3b37c20 */ /* 0x000fe20008400000 */
[----:B------:R-:W-:Y:S01]  /*d240*/  F2FP.SATFINITE.E4M3.F32.PACK_AB_MERGE_C R181, RZ, R181, RZ ;  /* 0x000000b5ffb5723e */ /* 0x000fe200048070ff */
[----:B------:R1:W-:Y:S04]  /*d250*/  @!P0 STG.E.U8 desc[UR14][R24.64+0x58], R33 ;  /* 0x0000582118008986 */ /* 0x0003e8000c10110e */
[----:B------:R-:W-:Y:S04]  /*d260*/  @!P1 STG.E.U8 desc[UR14][R24.64+0x59], R183 ;  /* 0x000059b718009986 */ /* 0x000fe8000c10110e */
[----:B------:R-:W-:Y:S01]  /*d270*/  @!P6 STG.E.U8 desc[UR14][R26.64+0x59], R181 ;  /* 0x000059b51a00e986 */ /* 0x000fe2000c10110e */
[----:B------:R-:W-:-:S02]  /*d280*/  ISETP.LT.OR P6, PT, R42, 0x62, !P3 ;  /* 0x000000622a00780c */ /* 0x000fc40005fc1670 */
[----:B0-----:R-:W-:Y:S01]  /*d290*/  F2FP.SATFINITE.E4M3.F32.PACK_AB_MERGE_C R35, RZ, R182, RZ ;  /* 0x000000b6ff23723e */ /* 0x001fe200048070ff */
[----:B------:R-:W-:Y:S01]  /*d2a0*/  FMUL R180, R180, UR20 ;  /* 0x00000014b4b47c20 */ /* 0x000fe20008400000 */
[----:B------:R-:W-:Y:S01]  /*d2b0*/  F2FP.SATFINITE.E4M3.F32.PACK_AB_MERGE_C R179, RZ, R179, RZ ;  /* 0x000000b3ffb3723e */ /* 0x000fe200048070ff */
[----:B------:R-:W-:Y:S01]  /*d2c0*/  FMUL R178, R178, UR20 ;  /* 0x00000014b2b27c20 */ /* 0x000fe20008400000 */
[----:B------:R-:W-:Y:S01]  /*d2d0*/  FMUL R177, R177, UR20 ;  /* 0x00000014b1b17c20 */ /* 0x000fe20008400000 */
[----:B------:R0:W-:Y:S01]  /*d2e0*/  @!P5 STG.E.U8 desc[UR14][R26.64+0x58], R35 ;  /* 0x000058231a00d986 */ /* 0x0001e2000c10110e */
[C---:B------:R-:W-:Y:S02]  /*d2f0*/  ISETP.LT.OR P5, PT, R42.reuse, 0x61, !P3 ;  /* 0x000000612a00780c */ /* 0x040fe40005fa1670 */
[----:B------:R-:W-:Y:S01]  /*d300*/  ISETP.LT.OR P0, PT, R42, 0x61, !P2 ;  /* 0x000000612a00780c */ /* 0x000fe20005701670 */
[----:B------:R-:W-:Y:S01]  /*d310*/  FMUL R176, R176, UR20 ;  /* 0x00000014b0b07c20 */ /* 0x000fe20008400000 */
[C---:B------:R-:W-:Y:S01]  /*d320*/  ISETP.LT.OR P1, PT, R42.reuse, 0x62, !P2 ;  /* 0x000000622a00780c */ /* 0x040fe20005721670 */
[----:B------:R-:W-:Y:S01]  /*d330*/  @!P6 STG.E.U8 desc[UR14][R24.64+0x61], R179 ;  /* 0x000061b31800e986 */ /* 0x000fe2000c10110e */
[----:B------:R-:W-:-:S02]  /*d340*/  ISETP.LT.OR P6, PT, R42, 0x69, !P3 ;  /* 0x000000692a00780c */ /* 0x000fc40005fc1670 */
[----:B-1----:R-:W-:Y:S01]  /*d350*/  F2FP.SATFINITE.E4M3.F32.PACK_AB_MERGE_C R33, RZ, R180, RZ ;  /* 0x000000b4ff21723e */ /* 0x002fe200048070ff */
[----:B------:R-:W-:Y:S01]  /*d360*/  FMUL R175, R175, UR20 ;  /* 0x00000014afaf7c20 */ /* 0x000fe20008400000 */
[----:B------:R-:W-:Y:S01]  /*d370*/  F2FP.SATFINITE.E4M3.F32.PACK_AB_MERGE_C R177, RZ, R177, RZ ;  /* 0x000000b1ffb1723e */ /* 0x000fe200048070ff */
[----:B------:R-:W-:Y:S01]  /*d380*/  FMUL R174, R174, UR20 ;  /* 0x00000014aeae7c20 */ /* 0x000fe20008400000 */
[----:B0-----:R-:W-:Y:S01]  /*d390*/  F2FP.SATFINITE.E4M3.F32.PACK_AB_MERGE_C R35, RZ, R178, RZ ;  /* 0x000000b2ff23723e */ /* 0x001fe200048070ff */
[----:B------:R0:W-:Y:S01]  /*d3a0*/  @!P5 STG.E.U8 desc[UR14][R24.64+0x60], R33 ;  /* 0x000060211800d986 */ /* 0x0001e2000c10110e */
[----:B------:R-:W-:-:S03]  /*d3b0*/  F2FP.SATFINITE.E4M3.F32.PACK_AB_MERGE_C R37, RZ, R176, RZ ;  /* 0x000000b0ff25723e */ /* 0x000fc600048070ff */
[----:B------:R1:W-:Y:S01]  /*d3c0*/  @!P0 STG.E.U8 desc[UR14][R26.64+0x60], R35 ;  /* 0x000060231a008986 */ /* 0x0003e2000c10110e */
[----:B------:R-:W-:-:S03]  /*d3d0*/  ISETP.LT.OR P0, PT, R42, 0x6a, !P3 ;  /* 0x0000006a2a00780c */ /* 0x000fc60005f01670 */
[----:B------:R-:W-:Y:S01]  /*d3e0*/  @!P1 STG.E.U8 desc[UR14][R26.64+0x61], R177 ;  /* 0x000061b11a009986 */ /* 0x000fe2000c10110e */
[C---:B------:R-:W-:Y:S02]  /*d3f0*/  ISETP.LT.OR P1, PT, R42.reuse, 0x69, !P2 ;  /* 0x000000692a00780c */ /* 0x040fe40005721670 */
[C---:B------:R-:W-:Y:S01]  /*d400*/  ISETP.LT.OR P5, PT, R42.reuse, 0x6a, !P2 ;  /* 0x0000006a2a00780c */ /* 0x040fe200057a1670 */
[----:B------:R-:W-:Y:S01]  /*d410*/  @!P6 STG.E.U8 desc[UR14][R24.64+0x68], R37 ;  /* 0x000068251800e986 */ /* 0x000fe2000c10110e */
[----:B------:R-:W-:Y:S01]  /*d420*/  ISETP.LT.OR P6, PT, R42, 0x71, !P3 ;  /* 0x000000712a00780c */ /* 0x000fe20005fc1670 */
[----:B------:R-:W-:Y:S01]  /*d430*/  FMUL R173, R173, UR20 ;  /* 0x00000014adad7c20 */ /* 0x000fe20008400000 */
[----:B------:R-:W-:Y:S01]  /*d440*/  F2FP.SATFINITE.E4M3.F32.PACK_AB_MERGE_C R175, RZ, R175, RZ ;  /* 0x000000afffaf723e */ /* 0x000fe200048070ff */
[----:B------:R-:W-:Y:S01]  /*d450*/  FMUL R172, R172, UR20 ;  /* 0x00000014acac7c20 */ /* 0x000fe20008400000 */
[----:B0-----:R-:W-:Y:S01]  /*d460*/  F2FP.SATFINITE.E4M3.F32.PACK_AB_MERGE_C R33, RZ, R174, RZ ;  /* 0x000000aeff21723e */ /* 0x001fe200048070ff */
[----:B------:R-:W-:Y:S01]  /*d470*/  FMUL R171, R171, UR20 ;  /* 0x00000014abab7c20 */ /* 0x000fe20008400000 */
[----:B------:R-:W-:Y:S01]  /*d480*/  F2FP.SATFINITE.E4M3.F32.PACK_AB_MERGE_C R173, RZ, R173, RZ ;  /* 0x000000adffad723e */ /* 0x000fe200048070ff */
[----:B------:R-:W-:Y:S01]  /*d490*/  @!P0 STG.E.U8 desc[UR14][R24.64+0x69], R175 ;  /* 0x000069af18008986 */ /* 0x000fe2000c10110e */
[----:B-1----:R-:W-:-:S02]  /*d4a0*/  F2FP.SATFINITE.E4M3.F32.PACK_AB_MERGE_C R35, RZ, R172, RZ ;  /* 0x000000acff23723e */ /* 0x002fc400048070ff */
[C---:B------:R-:W-:Y:S01]  /*d4b0*/  ISETP.LT.OR P0, PT, R42.reuse, 0x72, !P3 ;  /* 0x000000722a00780c */ /* 0x040fe20005f01670 */
[----:B------:R0:W-:Y:S01]  /*d4c0*/  @!P1 STG.E.U8 desc[UR14][R26.64+0x68], R33 ;  /* 0x000068211a009986 */ /* 0x0001e2000c10110e */
[----:B------:R-:W-:Y:S01]  /*d4d0*/  ISETP.LT.OR P1, PT, R42, 0x71, !P2 ;  /* 0x000000712a00780c */ /* 0x000fe20005721670 */
[----:B------:R-:W-:Y:S02]  /*d4e0*/  FMUL R170, R170, UR20 ;  /* 0x00000014aaaa7c20 */ /* 0x000fe40008400000 */
[----:B------:R-:W-:Y:S01]  /*d4f0*/  @!P5 STG.E.U8 desc[UR14][R26.64+0x69], R173 ;  /* 0x000069ad1a00d986 */ /* 0x000fe2000c10110e */
[C---:B------:R-:W-:Y:S01]  /*d500*/  ISETP.LT.OR P5, PT, R42.reuse, 0x72, !P2 ;  /* 0x000000722a00780c */ /* 0x040fe200057a1670 */
[----:B------:R-:W-:Y:S02]  /*d510*/  FMUL R169, R169, UR20 ;  /* 0x00000014a9a97c20 */ /* 0x000fe40008400000 */
[----:B------:R1:W-:Y:S01]  /*d520*/  @!P6 STG.E.U8 desc[UR14][R24.64+0x70], R35 ;  /* 0x000070231800e986 */ /* 0x0003e2000c10110e */
[----:B------:R-:W-:-:S02]  /*d530*/  ISETP.LT.OR P6, PT, R42, 0x79, !P3 ;  /* 0x000000792a00780c */ /* 0x000fc40005fc1670 */
        /* <DEDUP_REMOVED lines=8> */
[----:B------:R-:W-:Y:S02]  /*d5c0*/  F2FP.SATFINITE.E4M3.F32.PACK_AB_MERGE_C R167, RZ, R167, RZ ;  /* 0x000000a7ffa7723e */ /* 0x000fe400048070ff */
[----:B-1----:R-:W-:Y:S01]  /*d5d0*/  F2FP.SATFINITE.E4M3.F32.PACK_AB_MERGE_C R35, RZ, R168, RZ ;  /* 0x000000a8ff23723e */ /* 0x002fe200048070ff */
[----:B------:R-:W-:Y:S01]  /*d5e0*/  @!P1 STG.E.U8 desc[UR14][R26.64+0x70], R33 ;  /* 0x000070211a009986 */ /* 0x000fe2000c10110e */
[----:B------:R-:W-:-:S03]  /*d5f0*/  ISETP.GE.AND P1, PT, R41, 0x81, PT ;  /* 0x000000812900780c */ /* 0x000fc60003f26270 */
[----:B------:R-:W-:Y:S01]  /*d600*/  @!P5 STG.E.U8 desc[UR14][R26.64+0x71], R169 ;  /* 0x000071a91a00d986 */ /* 0x000fe2000c10110e */
[C---:B------:R-:W-:Y:S02]  /*d610*/  ISETP.LT.OR P5, PT, R42.reuse, 0x79, !P2 ;  /* 0x000000792a00780c */ /* 0x040fe400057a1670 */
[C---:B------:R-:W-:Y:S01]  /*d620*/  ISETP.LT.OR P2, PT, R42.reuse, 0x7a, !P2 ;  /* 0x0000007a2a00780c */ /* 0x040fe20005741670 */
[----:B------:R-:W-:Y:S01]  /*d630*/  @!P6 STG.E.U8 desc[UR14][R24.64+0x78], R35 ;  /* 0x000078231800e986 */ /* 0x000fe2000c10110e */
[C---:B------:R-:W-:Y:S01]  /*d640*/  ISETP.LT.OR P6, PT, R42.reuse, 0x1, !P1 ;  /* 0x000000012a00780c */ /* 0x040fe20004fc1670 */
[----:B------:R-:W-:Y:S02]  /*d650*/  FMUL R165, R165, UR20 ;  /* 0x00000014a5a57c20 */ /* 0x000fe40008400000 */
[----:B------:R0:W-:Y:S01]  /*d660*/  @!P3 STG.E.U8 desc[UR14][R24.64+0x79], R167 ;  /* 0x000079a71800b986 */ /* 0x0001e2000c10110e */
[----:B------:R-:W-:Y:S01]  /*d670*/  ISETP.LT.OR P3, PT, R42, 0x2, !P1 ;  /* 0x000000022a00780c */ /* 0x000fe20004f61670 */
[----:B------:R-:W-:Y:S01]  /*d680*/  FMUL R164, R164, UR20 ;  /* 0x00000014a4a47c20 */ /* 0x000fe20008400000 */
[----:B------:R-:W-:Y:S01]  /*d690*/  FMUL R163, R163, UR20 ;  /* 0x00000014a3a37c20 */ /* 0x000fe20008400000 */
[----:B------:R-:W-:Y:S01]  /*d6a0*/  F2FP.SATFINITE.E4M3.F32.PACK_AB_MERGE_C R37, RZ, R166, RZ ;  /* 0x000000a6ff25723e */ /* 0x000fe200048070ff */
[----:B------:R-:W-:Y:S01]  /*d6b0*/  FMUL R162, R162, UR20 ;  /* 0x00000014a2a27c20 */ /* 0x000fe20008400000 */
[----:B------:R-:W-:Y:S01]  /*d6c0*/  F2FP.SATFINITE.E4M3.F32.PACK_AB_MERGE_C R165, RZ, R165, RZ ;  /* 0x000000a5ffa5723e */ /* 0x000fe200048070ff */
[----:B------:R-:W-:Y:S01]  /*d6d0*/  FMUL R161, R161, UR20 ;  /* 0x00000014a1a17c20 */ /* 0x000fe20008400000 */
[----:B------:R-:W-:Y:S01]  /*d6e0*/  F2FP.SATFINITE.E4M3.F32.PACK_AB_MERGE_C R163, RZ, R163, RZ ;  /* 0x000000a3ffa3723e */ /* 0x000fe200048070ff */
[----:B------:R-:W-:Y:S01]  /*d6f0*/  FMUL R160, R160, UR20 ;  /* 0x00000014a0a07c20 */ /* 0x000fe20008400000 */
[----:B------:R-:W-:Y:S01]  /*d700*/  ISETP.GE.AND P0, PT, R41, 0x89, PT ;  /* 0x000000892900780c */ /* 0x000fe20003f06270 */
[----:B------:R-:W-:Y:S01]  /*d710*/  FMUL R159, R159, UR20 ;  /* 0x000000149f9f7c20 */ /* 0x000fe20008400000 */
[----:B0-----:R-:W-:Y:S01]  /*d720*/  F2FP.SATFINITE.E4M3.F32.PACK_AB_MERGE_C R25, RZ, R164, RZ ;  /* 0x000000a4ff19723e */ /* 0x001fe200048070ff */
[----:B------:R-:W-:Y:S01]  /*d730*/  @!P5 STG.E.U8 desc[UR14][R26.64+0x78], R37 ;  /* 0x000078251a00d986 */ /* 0x000fe2000c10110e */
[----:B------:R-:W-:-:S03]  /*d740*/  ISETP.LT.OR P5, PT, R42, 0x1, !P0 ;  /* 0x000000012a00780c */ /* 0x000fc600047a1670 */
[----:B------:R-:W-:Y:S04]  /*d750*/  @!P2 STG.E.U8 desc[UR14][R26.64+0x79], R165 ;  /* 0x000079a51a00a986 */ /* 0x000fe8000c10110e */
[----:B------:R0:W-:Y:S01]  /*d760*/  @!P6 STG.E.U8 desc[UR14][R28.64], R25 ;  /* 0x000000191c00e986 */ /* 0x0001e2000c10110e */
[----:B------:R-:W-:-:S03]  /*d770*/  ISETP.LT.OR P6, PT, R42, 0x2, !P0 ;  /* 0x000000022a00780c */ /* 0x000fc600047c1670 */
[----:B------:R-:W-:Y:S01]  /*d780*/  @!P3 STG.E.U8 desc[UR14][R28.64+0x1], R163 ;  /* 0x000001a31c00b986 */ /* 0x000fe2000c10110e */
[C---:B------:R-:W-:Y:S02]  /*d790*/  ISETP.LT.OR P3, PT, R42.reuse, 0x9, !P1 ;  /* 0x000000092a00780c */ /* 0x040fe40004f61670 */
[----:B------:R-:W-:Y:S01]  /*d7a0*/  ISETP.LT.OR P2, PT, R42, 0xa, !P1 ;  /* 0x0000000a2a00780c */ /* 0x000fe20004f41670 */
[----:B------:R-:W-:Y:S01]  /*d7b0*/  FMUL R158, R158, UR20 ;  /* 0x000000149e9e7c20 */ /* 0x000fe20008400000 */
[----:B------:R-:W-:Y:S01]  /*d7c0*/  F2FP.SATFINITE.E4M3.F32.PACK_AB_MERGE_C R33, RZ, R162, RZ ;  /* 0x000000a2ff21723e */ /* 0x000fe200048070ff */
[----:B------:R-:W-:Y:S01]  /*d7d0*/  FMUL R157, R157, UR20 ;  /* 0x000000149d9d7c20 */ /* 0x000fe20008400000 */
[----:B------:R-:W-:Y:S01]  /*d7e0*/  F2FP.SATFINITE.E4M3.F32.PACK_AB_MERGE_C R161, RZ, R161, RZ ;  /* 0x000000a1ffa1723e */ /* 0x000fe200048070ff */
[----:B------:R-:W-:Y:S01]  /*d7f0*/  FMUL R156, R156, UR20 ;  /* 0x000000149c9c7c20 */ /* 0x000fe20008400000 */
[----:B0-----:R-:W-:Y:S01]  /*d800*/  F2FP.SATFINITE.E4M3.F32.PACK_AB_MERGE_C R25, RZ, R160, RZ ;  /* 0x000000a0ff19723e */ /* 0x001fe200048070ff */
[----:B------:R-:W-:Y:S01]  /*d810*/  @!P5 STG.E.U8 desc[UR14][R30.64], R33 ;  /* 0x000000211e00d986 */ /* 0x000fe2000c10110e */
[----:B------:R-:W-:-:S02]  /*d820*/  F2FP.SATFINITE.E4M3.F32.PACK_AB_MERGE_C R159, RZ, R159, RZ ;  /* 0x0000009fff9f723e */ /* 0x000fc400048070ff */
[C---:B------:R-:W-:Y:S01]  /*d830*/  ISETP.LT.OR P5, PT, R42.reuse, 0x9, !P0 ;  /* 0x000000092a00780c */ /* 0x040fe200047a1670 */
[----:B------:R-:W-:Y:S01]  /*d840*/  @!P6 STG.E.U8 desc[UR14][R30.64+0x1], R161 ;  /* 0x000001a11e00e986 */ /* 0x000fe2000c10110e */
[----:B------:R-:W-:-:S03]  /*d850*/  ISETP.LT.OR P6, PT, R42, 0xa, !P0 ;  /* 0x0000000a2a00780c */ /* 0x000fc600047c1670 */
[----:B------:R0:W-:Y:S01]  /*d860*/  @!P3 STG.E.U8 desc[UR14][R28.64+0x8], R25 ;  /* 0x000008191c00b986 */ /* 0x0001e2000c10110e */
[----:B------:R-:W-:-:S03]  /*d870*/  ISETP.LT.OR P3, PT, R42, 0x11, !P1 ;  /* 0x000000112a00780c */ /* 0x000fc60004f61670 */
[----:B------:R-:W-:Y:S01]  /*d880*/  @!P2 STG.E.U8 desc[UR14][R28.64+0x9], R159 ;  /* 0x0000099f1c00a986 */ /* 0x000fe2000c10110e */
[----:B------:R-:W-:Y:S01]  /*d890*/  ISETP.LT.OR P2, PT, R42, 0x12, !P1 ;  /* 0x000000122a00780c */ /* 0x000fe20004f41670 */
[----:B------:R-:W-:Y:S01]  /*d8a0*/  FMUL R155, R155, UR20 ;  /* 0x000000149b9b7c20 */ /* 0x000fe20008400000 */
[----:B------:R-:W-:Y:S01]  /*d8b0*/  F2FP.SATFINITE.E4M3.F32.PACK_AB_MERGE_C R27, RZ, R158, RZ ;  /* 0x0000009eff1b723e */ /* 0x000fe200048070ff */
[----:B------:R-:W-:Y:S01]  /*d8c0*/  FMUL R154, R154, UR20 ;  /* 0x000000149a9a7c20 */ /* 0x000fe20008400000 */
[----:B------:R-:W-:Y:S01]  /*d8d0*/  F2FP.SATFINITE.E4M3.F32.PACK_AB_MERGE_C R157, RZ, R157, RZ ;  /* 0x0000009dff9d723e */ /* 0x000fe200048070ff */
[----:B------:R-:W-:Y:S01]  /*d8e0*/  FMUL R153, R153, UR20 ;  /* 0x0000001499997c20 */ /* 0x000fe20008400000 */
        /* <DEDUP_REMOVED lines=25> */
[----:B------:R1:W-:Y:S01]  /*da80*/  @!P2 STG.E.U8 desc[UR14][R28.64+0x19], R23 ;  /* 0x000019171c00a986 */ /* 0x0003e2000c10110e */
        /* <DEDUP_REMOVED lines=11> */
[----:B------:R0:W-:Y:S01]  /*db40*/  @!P6 STG.E.U8 desc[UR14][R30.64+0x19], R21 ;  /* 0x000019151e00e986 */ /* 0x0001e2000c10110e */
[----:B------:R-:W-:-:S03]  /*db50*/  ISETP.LT.OR P6, PT, R42, 0x22, !P0 ;  /* 0x000000222a00780c */ /* 0x000fc600047c1670 */
[----:B------:R-:W-:Y:S01]  /*db60*/  @!P3 STG.E.U8 desc[UR14][R28.64+0x20], R25 ;  /* 0x000020191c00b986 */ /* 0x000fe2000c10110e */
[----:B------:R-:W-:-:S03]  /*db70*/  ISETP.LT.OR P3, PT, R42, 0x29, !P1 ;  /* 0x000000292a00780c */ /* 0x000fc60004f61670 */
[----:B------:R2:W-:Y:S01]  /*db80*/  @!P2 STG.E.U8 desc[UR14][R28.64+0x21], R19 ;  /* 0x000021131c00a986 */ /* 0x0005e2000c10110e */
[----:B------:R-:W-:Y:S01]  /*db90*/  ISETP.LT.OR P2, PT, R42, 0x2a, !P1 ;  /* 0x0000002a2a00780c */ /* 0x000fe20004f41670 */
[----:B------:R-:W-:Y:S01]  /*dba0*/  FMUL R15, R15, UR20 ;  /* 0x000000140f0f7c20 */ /* 0x000fe20008400000 */
[----:B-1----:R-:W-:Y:S01]  /*dbb0*/  F2FP.SATFINITE.E4M3.F32.PACK_AB_MERGE_C R23, RZ, R18, RZ ;  /* 0x00000012ff17723e */ /* 0x002fe200048070ff */
[----:B------:R-:W-:Y:S01]  /*dbc0*/  FMUL R14, R14, UR20 ;  /* 0x000000140e0e7c20 */ /* 0x000fe20008400000 */
[----:B------:R-:W-:Y:S01]  /*dbd0*/  F2FP.SATFINITE.E4M3.F32.PACK_AB_MERGE_C R17, RZ, R17, RZ ;  /* 0x00000011ff11723e */ /* 0x000fe200048070ff */
[----:B------:R-:W-:Y:S01]  /*dbe0*/  FMUL R13, R13, UR20 ;  /* 0x000000140d0d7c20 */ /* 0x000fe20008400000 */
[----:B0-----:R-:W-:Y:S01]  /*dbf0*/  F2FP.SATFINITE.E4M3.F32.PACK_AB_MERGE_C R21, RZ, R16, RZ ;  /* 0x00000010ff15723e */ /* 0x001fe200048070ff */
[----:B------:R-:W-:Y:S01]  /*dc00*/  @!P5 STG.E.U8 desc[UR14][R30.64+0x20], R23 ;  /* 0x000020171e00d986 */ /* 0x000fe2000c10110e */
[----:B------:R-:W-:Y:S02]  /*dc10*/  F2FP.SATFINITE.E4M3.F32.PACK_AB_MERGE_C R15, RZ, R15, RZ ;  /* 0x0000000fff0f723e */ /* 0x000fe400048070ff */
[C---:B------:R-:W-:Y:S01]  /*dc20*/  ISETP.LT.OR P5, PT, R42.reuse, 0x29, !P0 ;  /* 0x000000292a00780c */ /* 0x040fe200047a1670 */
[----:B------:R-:W-:Y:S01]  /*dc30*/  @!P6 STG.E.U8 desc[UR14][R30.64+0x21], R17 ;  /* 0x000021111e00e986 */ /* 0x000fe2000c10110e */
[----:B------:R-:W-:-:S03]  /*dc40*/  ISETP.LT.OR P6, PT, R42, 0x2a, !P0 ;  /* 0x0000002a2a00780c */ /* 0x000fc600047c1670 */
[----:B------:R-:W-:Y:S01]  /*dc50*/  @!P3 STG.E.U8 desc[UR14][R28.64+0x28], R21 ;  /* 0x000028151c00b986 */ /* 0x000fe2000c10110e */
[----:B------:R-:W-:Y:S01]  /*dc60*/  ISETP.LT.OR P3, PT, R42, 0x31, !P1 ;  /* 0x000000312a00780c */ /* 0x000fe20004f61670 */
[----:B------:R-:W-:Y:S02]  /*dc70*/  FMUL R12, R12, UR20 ;  /* 0x000000140c0c7c20 */ /* 0x000fe40008400000 */
[----:B------:R0:W-:Y:S01]  /*dc80*/  @!P2 STG.E.U8 desc[UR14][R28.64+0x29], R15 ;  /* 0x0000290f1c00a986 */ /* 0x0001e2000c10110e */
[----:B------:R-:W-:Y:S01]  /*dc90*/  ISETP.LT.OR P2, PT, R42, 0x32, !P1 ;  /* 0x000000322a00780c */ /* 0x000fe20004f41670 */
[----:B------:R-:W-:Y:S01]  /*dca0*/  FMUL R11, R11, UR20 ;  /* 0x000000140b0b7c20 */ /* 0x000fe20008400000 */
[----:B--2---:R-:W-:Y:S01]  /*dcb0*/  F2FP.SATFINITE.E4M3.F32.PACK_AB_MERGE_C R19, RZ, R14, RZ ;  /* 0x0000000eff13723e */ /* 0x004fe200048070ff */
[----:B------:R-:W2:Y:S01]  /*dcc0*/  LDL.LU R222, [R1+0x18] ;  /* 0x0000180001de7983 */ /* 0x000ea20000300800 */
[----:B------:R-:W-:Y:S02]  /*dcd0*/  F2FP.SATFINITE.E4M3.F32.PACK_AB_MERGE_C R13, RZ, R13, RZ ;  /* 0x0000000dff0d723e */ /* 0x000fe400048070ff */
[----:B------:R-:W-:Y:S01]  /*dce0*/  F2FP.SATFINITE.E4M3.F32.PACK_AB_MERGE_C R11, RZ, R11, RZ ;  /* 0x0000000bff0b723e */ /* 0x000fe200048070ff */
[----:B------:R-:W-:Y:S01]  /*dcf0*/  @!P5 STG.E.U8 desc[UR14][R30.64+0x28], R19 ;  /* 0x000028131e00d986 */ /* 0x000fe2000c10110e */
[----:B0-----:R-:W-:-:S03]  /*dd00*/  F2FP.SATFINITE.E4M3.F32.PACK_AB_MERGE_C R15, RZ, R12, RZ ;  /* 0x0000000cff0f723e */ /* 0x001fc600048070ff */
[----:B------:R0:W-:Y:S01]  /*dd10*/  @!P6 STG.E.U8 desc[UR14][R30.64+0x29], R13 ;  /* 0x0000290d1e00e986 */ /* 0x0001e2000c10110e */
[C---:B------:R-:W-:Y:S02]  /*dd20*/  ISETP.LT.OR P5, PT, R42.reuse, 0x31, !P0 ;  /* 0x000000312a00780c */ /* 0x040fe400047a1670 */
[C---:B------:R-:W-:Y:S01]  /*dd30*/  ISETP.LT.OR P6, PT, R42.reuse, 0x32, !P0 ;  /* 0x000000322a00780c */ /* 0x040fe200047c1670 */
[----:B------:R-:W-:Y:S01]  /*dd40*/  @!P3 STG.E.U8 desc[UR14][R28.64+0x30], R15 ;  /* 0x0000300f1c00b986 */ /* 0x000fe2000c10110e */
[----:B------:R-:W-:Y:S01]  /*dd50*/  ISETP.LT.OR P3, PT, R42, 0x39, !P1 ;  /* 0x000000392a00780c */ /* 0x000fe20004f61670 */
[----:B------:R-:W-:Y:S01]  /*dd60*/  FMUL R10, R10, UR20 ;  /* 0x000000140a0a7c20 */ /* 0x000fe20008400000 */
[----:B------:R-:W-:Y:S01]  /*dd70*/  FMUL R9, R9, UR20 ;  /* 0x0000001409097c20 */ /* 0x000fe20008400000 */
[----:B------:R-:W2:Y:S01]  /*dd80*/  LDL.LU R223, [R1+0x14] ;  /* 0x0000140001df7983 */ /* 0x000ea20000300800 */
[----:B------:R-:W-:-:S03]  /*dd90*/  FMUL R8, R8, UR20 ;  /* 0x0000001408087c20 */ /* 0x000fc60008400000 */
[----:B------:R-:W2:Y:S01]  /*dda0*/  LDL.LU R221, [R1+0x10] ;  /* 0x0000100001dd7983 */ /* 0x000ea20000300800 */
[----:B------:R-:W-:-:S03]  /*ddb0*/  F2FP.SATFINITE.E4M3.F32.PACK_AB_MERGE_C R17, RZ, R10, RZ ;  /* 0x0000000aff11723e */ /* 0x000fc600048070ff */
[----:B------:R-:W2:Y:S01]  /*ddc0*/  LDL.LU R220, [R1+0xc] ;  /* 0x00000c0001dc7983 */ /* 0x000ea20000300800 */
[----:B------:R-:W-:Y:S01]  /*ddd0*/  F2FP.SATFINITE.E4M3.F32.PACK_AB_MERGE_C R9, RZ, R9, RZ ;  /* 0x00000009ff09723e */ /* 0x000fe200048070ff */
[----:B------:R-:W-:Y:S01]  /*dde0*/  FMUL R7, R7, UR20 ;  /* 0x0000001407077c20 */ /* 0x000fe20008400000 */
[----:B0-----:R-:W-:Y:S01]  /*ddf0*/  F2FP.SATFINITE.E4M3.F32.PACK_AB_MERGE_C R13, RZ, R8, RZ ;  /* 0x00000008ff0d723e */ /* 0x001fe200048070ff */
[----:B------:R0:W-:Y:S01]  /*de00*/  @!P2 STG.E.U8 desc[UR14][R28.64+0x31], R11 ;  /* 0x0000310b1c00a986 */ /* 0x0001e2000c10110e */
[----:B------:R-:W-:Y:S01]  /*de10*/  ISETP.LT.OR P2, PT, R42, 0x3a, !P1 ;  /* 0x0000003a2a00780c */ /* 0x000fe20004f41670 */
[----:B-----5:R-:W-:Y:S01]  /*de20*/  FMUL R2, R2, UR20 ;  /* 0x0000001402027c20 */ /* 0x020fe20008400000 */
[----:B------:R-:W-:Y:S01]  /*de30*/  F2FP.SATFINITE.E4M3.F32.PACK_AB_MERGE_C R7, RZ, R7, RZ ;  /* 0x00000007ff07723e */ /* 0x000fe200048070ff */
[----:B------:R-:W-:Y:S01]  /*de40*/  @!P5 STG.E.U8 desc[UR14][R30.64+0x30], R17 ;  /* 0x000030111e00d986 */ /* 0x000fe2000c10110e */
[----:B------:R-:W-:Y:S01]  /*de50*/  FMUL R3, R3, UR20 ;  /* 0x0000001403037c20 */ /* 0x000fe20008400000 */
[----:B------:R-:W-:Y:S01]  /*de60*/  FMUL R4, R4, UR20 ;  /* 0x0000001404047c20 */ /* 0x000fe20008400000 */
[C---:B------:R-:W-:Y:S01]  /*de70*/  ISETP.LT.OR P5, PT, R42.reuse, 0x39, !P0 ;  /* 0x000000392a00780c */ /* 0x040fe200047a1670 */
[----:B------:R1:W-:Y:S01]  /*de80*/  @!P6 STG.E.U8 desc[UR14][R30.64+0x31], R9 ;  /* 0x000031091e00e986 */ /* 0x0003e2000c10110e */
[----:B------:R-:W-:Y:S01]  /*de90*/  ISETP.LT.OR P6, PT, R42, 0x3a, !P0 ;  /* 0x0000003a2a00780c */ /* 0x000fe200047c1670 */
[----:B------:R-:W-:Y:S01]  /*dea0*/  FMUL R6, R6, UR20 ;  /* 0x0000001406067c20 */ /* 0x000fe20008400000 */
[----:B------:R-:W-:Y:S01]  /*deb0*/  FMUL R5, R5, UR20 ;  /* 0x0000001405057c20 */ /* 0x000fe20008400000 */
[----:B------:R3:W-:Y:S01]  /*dec0*/  @!P3 STG.E.U8 desc[UR14][R28.64+0x38], R13 ;  /* 0x0000380d1c00b986 */ /* 0x0007e2000c10110e */
[----:B------:R-:W-:Y:S01]  /*ded0*/  ISETP.LT.OR P3, PT, R42, 0x41, !P1 ;  /* 0x000000412a00780c */ /* 0x000fe20004f61670 */
[----:B------:R-:W-:Y:S01]  /*dee0*/  FMUL R0, R0, UR20 ;  /* 0x0000001400007c20 */ /* 0x000fe20008400000 */
[----:B0-----:R-:W-:Y:S01]  /*def0*/  F2FP.SATFINITE.E4M3.F32.PACK_AB_MERGE_C R11, RZ, R6, RZ ;  /* 0x00000006ff0b723e */ /* 0x001fe200048070ff */
[----:B------:R-:W2:Y:S01]  /*df00*/  LDL.LU R224, [R1+0x1c] ;  /* 0x00001c0001e07983 */ /* 0x000ea20000300800 */
[----:B------:R-:W-:-:S03]  /*df10*/  F2FP.SATFINITE.E4M3.F32.PACK_AB_MERGE_C R5, RZ, R5, RZ ;  /* 0x00000005ff05723e */ /* 0x000fc600048070ff */
[----:B------:R0:W-:Y:S01]  /*df20*/  @!P2 STG.E.U8 desc[UR14][R28.64+0x39], R7 ;  /* 0x000039071c00a986 */ /* 0x0001e2000c10110e */
[----:B-1----:R-:W-:Y:S01]  /*df30*/  F2FP.SATFINITE.E4M3.F32.PACK_AB_MERGE_C R9, RZ, R4, RZ ;  /* 0x00000004ff09723e */ /* 0x002fe200048070ff */
[----:B------:R-:W-:Y:S01]  /*df40*/  FMUL R4, R226, UR20 ;  /* 0x00000014e2047c20 */ /* 0x000fe20008400000 */
[C---:B------:R-:W-:Y:S01]  /*df50*/  ISETP.LT.OR P2, PT, R42.reuse, 0x42, !P1 ;  /* 0x000000422a00780c */ /* 0x040fe20004f41670 */
[----:B------:R-:W-:Y:S01]  /*df60*/  @!P5 STG.E.U8 desc[UR14][R30.64+0x38], R11 ;  /* 0x0000380b1e00d986 */ /* 0x000fe2000c10110e */
[----:B---3--:R-:W-:Y:S01]  /*df70*/  F2FP.SATFINITE.E4M3.F32.PACK_AB_MERGE_C R13, RZ, R2, RZ ;  /* 0x00000002ff0d723e */ /* 0x008fe200048070ff */
[----:B----4-:R-:W-:Y:S01]  /*df80*/  FMUL R2, R225, UR20 ;  /* 0x00000014e1027c20 */ /* 0x010fe20008400000 */
[----:B------:R-:W-:Y:S01]  /*df90*/  ISETP.LT.OR P5, PT, R42, 0x41, !P0 ;  /* 0x000000412a00780c */ /* 0x000fe200047a1670 */
[----:B------:R-:W3:Y:S01]  /*dfa0*/  LDL.LU R225, [R1+0x20] ;  /* 0x0000200001e17983 */ /* 0x000ee20000300800 */
[----:B0-----:R-:W-:Y:S01]  /*dfb0*/  F2FP.SATFINITE.E4M3.F32.PACK_AB_MERGE_C R7, RZ, R3, RZ ;  /* 0x00000003ff07723e */ /* 0x001fe200048070ff */
[----:B------:R-:W-:-:S02]  /*dfc0*/  FMUL R3, R227, UR20 ;  /* 0x00000014e3037c20 */ /* 0x000fc40008400000 */
[----:B------:R0:W-:Y:S01]  /*dfd0*/  @!P6 STG.E.U8 desc[UR14][R30.64+0x39], R5 ;  /* 0x000039051e00e986 */ /* 0x0001e2000c10110e */
[----:B------:R-:W-:-:S03]  /*dfe0*/  ISETP.LT.OR P6, PT, R42, 0x42, !P0 ;  /* 0x000000422a00780c */ /* 0x000fc600047c1670 */
[----:B------:R-:W4:Y:S04]  /*dff0*/  LDL.LU R227, [R1+0x24] ;  /* 0x0000240001e37983 */ /* 0x000f280000300800 */
[----:B------:R-:W4:Y:S04]  /*e000*/  LDL.LU R226, [R1+0x28] ;  /* 0x0000280001e27983 */ /* 0x000f280000300800 */
[----:B------:R-:W-:Y:S01]  /*e010*/  @!P3 STG.E.U8 desc[UR14][R28.64+0x40], R9 ;  /* 0x000040091c00b986 */ /* 0x000fe2000c10110e */
[C---:B------:R-:W-:Y:S02]  /*e020*/  ISETP.LT.OR P3, PT, R42.reuse, 0x49, !P1 ;  /* 0x000000492a00780c */ /* 0x040fe40004f61670 */
[----:B0-----:R-:W-:Y:S01]  /*e030*/  F2FP.SATFINITE.E4M3.F32.PACK_AB_MERGE_C R5, RZ, R0, RZ ;  /* 0x00000000ff05723e */ /* 0x001fe200048070ff */
[----:B------:R0:W-:Y:S01]  /*e040*/  @!P2 STG.E.U8 desc[UR14][R28.64+0x41], R7 ;  /* 0x000041071c00a986 */ /* 0x0001e2000c10110e */
[----:B------:R-:W-:-:S03]  /*e050*/  ISETP.LT.OR P2, PT, R42, 0x4a, !P1 ;  /* 0x0000004a2a00780c */ /* 0x000fc60004f41670 */
[----:B------:R-:W-:Y:S01]  /*e060*/  @!P5 STG.E.U8 desc[UR14][R30.64+0x40], R13 ;  /* 0x0000400d1e00d986 */ /* 0x000fe2000c10110e */
[----:B------:R-:W-:-:S03]  /*e070*/  ISETP.LT.OR P5, PT, R42, 0x49, !P0 ;  /* 0x000000492a00780c */ /* 0x000fc600047a1670 */
[----:B------:R1:W-:Y:S01]  /*e080*/  @!P6 STG.E.U8 desc[UR14][R30.64+0x41], R5 ;  /* 0x000041051e00e986 */ /* 0x0003e2000c10110e */
[----:B0-----:R-:W-:Y:S02]  /*e090*/  F2FP.SATFINITE.E4M3.F32.PACK_AB_MERGE_C R7, RZ, R2, RZ ;  /* 0x00000002ff07723e */ /* 0x001fe400048070ff */
[----:B------:R-:W-:-:S03]  /*e0a0*/  ISETP.LT.OR P6, PT, R42, 0x4a, !P0 ;  /* 0x0000004a2a00780c */ /* 0x000fc600047c1670 */
[----:B------:R0:W-:Y:S01]  /*e0b0*/  @!P3 STG.E.U8 desc[UR14][R28.64+0x48], R7 ;  /* 0x000048071c00b986 */ /* 0x0001e2000c10110e */
[----:B------:R-:W-:Y:S02]  /*e0c0*/  ISETP.LT.OR P3, PT, R42, 0x51, !P1 ;  /* 0x000000512a00780c */ /* 0x000fe40004f61670 */
[----:B------:R-:W-:Y:S02]  /*e0d0*/  F2FP.SATFINITE.E4M3.F32.PACK_AB_MERGE_C R9, RZ, R3, RZ ;  /* 0x00000003ff09723e */ /* 0x000fe400048070ff */
[----:B------:R-:W-:-:S03]  /*e0e0*/  F2FP.SATFINITE.E4M3.F32.PACK_AB_MERGE_C R11, RZ, R4, RZ ;  /* 0x00000004ff0b723e */ /* 0x000fc600048070ff */
[----:B------:R0:W-:Y:S04]  /*e0f0*/  @!P2 STG.E.U8 desc[UR14][R28.64+0x49], R9 ;  /* 0x000049091c00a986 */ /* 0x0001e8000c10110e */
[----:B------:R-:W-:Y:S01]  /*e100*/  @!P5 STG.E.U8 desc[UR14][R30.64+0x48], R11 ;  /* 0x0000480b1e00d986 */ /* 0x000fe2000c10110e */
[----:B--2---:R-:W-:Y:S01]  /*e110*/  FMUL R2, R221, UR20 ;  /* 0x00000014dd027c20 */ /* 0x004fe20008400000 */
[----:B------:R-:W-:Y:S02]  /*e120*/  FMUL R0, R220, UR20 ;  /* 0x00000014dc007c20 */ /* 0x000fe40008400000 */
[----:B------:R-:W2:Y:S04]  /*e130*/  LDL.LU R220, [R1+0x2c] ;  /* 0x00002c0001dc7983 */ /* 0x000ea80000300800 */
[----:B------:R-:W2:Y:S01]  /*e140*/  LDL.LU R221, [R1+0x30] ;  /* 0x0000300001dd7983 */ /* 0x000ea20000300800 */
[----:B-1----:R-:W-:Y:S01]  /*e150*/  F2FP.SATFINITE.E4M3.F32.PACK_AB_MERGE_C R5, RZ, R0, RZ ;  /* 0x00000000ff05723e */ /* 0x002fe200048070ff */
[----:B------:R-:W-:Y:S01]  /*e160*/  FMUL R0, R222, UR20 ;  /* 0x00000014de007c20 */ /* 0x000fe20008400000 */
[----:B------:R-:W-:Y:S01]  /*e170*/  FMUL R3, R223, UR20 ;  /* 0x00000014df037c20 */ /* 0x000fe20008400000 */
[----:B0-----:R-:W-:Y:S01]  /*e180*/  F2FP.SATFINITE.E4M3.F32.PACK_AB_MERGE_C R7, RZ, R2, RZ ;  /* 0x00000002ff07723e */ /* 0x001fe200048070ff */
[----:B------:R-:W2:Y:S02]  /*e190*/  LDL.LU R223, [R1+0x34] ;  /* 0x0000340001df7983 */ /* 0x000ea40000300800 */
[----:B------:R-:W-:-:S02]  /*e1a0*/  F2FP.SATFINITE.E4M3.F32.PACK_AB_MERGE_C R13, RZ, R0, RZ ;  /* 0x00000000ff0d723e */ /* 0x000fc400048070ff */
[----:B------:R-:W2:Y:S01]  /*e1b0*/  LDL.LU R222, [R1+0x38] ;  /* 0x0000380001de7983 */ /* 0x000ea20000300800 */
[----:B------:R-:W-:Y:S01]  /*e1c0*/  F2FP.SATFINITE.E4M3.F32.PACK_AB_MERGE_C R9, RZ, R3, RZ ;  /* 0x00000003ff09723e */ /* 0x000fe200048070ff */
[----:B------:R-:W-:Y:S02]  /*e1d0*/  FMUL R2, R224, UR20 ;  /* 0x00000014e0027c20 */ /* 0x000fe40008400000 */
[----:B------:R-:W2:Y:S04]  /*e1e0*/  LDL.LU R224, [R1+0x3c] ;  /* 0x00003c0001e07983 */ /* 0x000ea80000300800 */
[----:B------:R-:W-:Y:S01]  /*e1f0*/  @!P6 STG.E.U8 desc[UR14][R30.64+0x49], R5 ;  /* 0x000049051e00e986 */ /* 0x000fe2000c10110e */
[----:B---3--:R-:W-:-:S03]  /*e200*/  FMUL R0, R225, UR20 ;  /* 0x00000014e1007c20 */ /* 0x008fc60008400000 */
[----:B------:R0:W-:Y:S04]  /*e210*/  @!P3 STG.E.U8 desc[UR14][R28.64+0x50], R7 ;  /* 0x000050071c00b986 */ /* 0x0001e8000c10110e */
[----:B------:R-:W3:Y:S01]  /*e220*/  LDL.LU R225, [R1+0x40] ;  /* 0x0000400001e17983 */ /* 0x000ee20000300800 */
[----:B----4-:R-:W-:-:S03]  /*e230*/  FMUL R3, R227, UR20 ;  /* 0x00000014e3037c20 */ /* 0x010fc60008400000 */
[----:B------:R-:W4:Y:S01]  /*e240*/  LDL.LU R227, [R1+0x44] ;  /* 0x0000440001e37983 */ /* 0x000f220000300800 */
[----:B0-----:R-:W-:Y:S01]  /*e250*/  F2FP.SATFINITE.E4M3.F32.PACK_AB_MERGE_C R7, RZ, R0, RZ ;  /* 0x00000000ff07723e */ /* 0x001fe200048070ff */
[----:B------:R-:W-:Y:S02]  /*e260*/  FMUL R0, R226, UR20 ;  /* 0x00000014e2007c20 */ /* 0x000fe40008400000 */
[----:B------:R-:W4:Y:S01]  /*e270*/  LDL.LU R226, [R1+0x48] ;  /* 0x0000480001e27983 */ /* 0x000f220000300800 */
[C---:B------:R-:W-:Y:S02]  /*e280*/  ISETP.LT.OR P2, PT, R42.reuse, 0x52, !P1 ;  /* 0x000000522a00780c */ /* 0x040fe40004f41670 */
[C---:B------:R-:W-:Y:S01]  /*e290*/  ISETP.LT.OR P6, PT, R42.reuse, 0x52, !P0 ;  /* 0x000000522a00780c */ /* 0x040fe200047c1670 */
[----:B------:R-:W4:Y:S01]  /*e2a0*/  LDL.LU R218, [R1+0x4c] ;  /* 0x00004c0001da7983 */ /* 0x000f220000300800 */
[----:B------:R-:W-:Y:S02]  /*e2b0*/  F2FP.SATFINITE.E4M3.F32.PACK_AB_MERGE_C R5, RZ, R2, RZ ;  /* 0x00000002ff05723e */ /* 0x000fe400048070ff */
[----:B------:R-:W-:-:S02]  /*e2c0*/  ISETP.LT.OR P5, PT, R42, 0x51, !P0 ;  /* 0x000000512a00780c */ /* 0x000fc400047a1670 */
[----:B------:R-:W-:Y:S02]  /*e2d0*/  F2FP.SATFINITE.E4M3.F32.PACK_AB_MERGE_C R11, RZ, R0, RZ ;  /* 0x00000000ff0b723e */ /* 0x000fe400048070ff */
[----:B------:R-:W-:-:S03]  /*e2e0*/  ISETP.LT.OR P3, PT, R42, 0x59, !P1 ;  /* 0x000000592a00780c */ /* 0x000fc60004f61670 */
[----:B------:R0:W-:Y:S01]  /*e2f0*/  @!P2 STG.E.U8 desc[UR14][R28.64+0x51], R9 ;  /* 0x000051091c00a986 */ /* 0x0001e2000c10110e */
[----:B------:R-:W-:-:S03]  /*e300*/  ISETP.LT.OR P2, PT, R42, 0x5a, !P1 ;  /* 0x0000005a2a00780c */ /* 0x000fc60004f41670 */
[----:B------:R1:W-:Y:S01]  /*e310*/  @!P6 STG.E.U8 desc[UR14][R30.64+0x51], R5 ;  /* 0x000051051e00e986 */ /* 0x0003e2000c10110e */
[----:B------:R-:W-:-:S03]  /*e320*/  ISETP.LT.OR P6, PT, R42, 0x5a, !P0 ;  /* 0x0000005a2a00780c */ /* 0x000fc600047c1670 */
[----:B------:R-:W-:Y:S01]  /*e330*/  @!P5 STG.E.U8 desc[UR14][R30.64+0x50], R13 ;  /* 0x0000500d1e00d986 */ /* 0x000fe2000c10110e */
[----:B0-----:R-:W-:-:S03]  /*e340*/  F2FP.SATFINITE.E4M3.F32.PACK_AB_MERGE_C R9, RZ, R3, RZ ;  /* 0x00000003ff09723e */ /* 0x001fc600048070ff */
[----:B------:R0:W-:Y:S04]  /*e350*/  @!P3 STG.E.U8 desc[UR14][R28.64+0x58], R7 ;  /* 0x000058071c00b986 */ /* 0x0001e8000c10110e */
[----:B------:R0:W-:Y:S01]  /*e360*/  @!P2 STG.E.U8 desc[UR14][R28.64+0x59], R9 ;  /* 0x000059091c00a986 */ /* 0x0001e2000c10110e */
[----:B--2---:R-:W-:-:S03]  /*e370*/  FMUL R0, R220, UR20 ;  /* 0x00000014dc007c20 */ /* 0x004fc60008400000 */
[----:B------:R-:W2:Y:S01]  /*e380*/  LDL.LU R220, [R1+0x50] ;  /* 0x0000500001dc7983 */ /* 0x000ea20000300800 */
[----:B------:R-:W-:-:S03]  /*e390*/  FMUL R2, R221, UR20 ;  /* 0x00000014dd027c20 */ /* 0x000fc60008400000 */
[----:B------:R-:W2:Y:S01]  /*e3a0*/  LDL.LU R221, [R1+0x54] ;  /* 0x0000540001dd7983 */ /* 0x000ea20000300800 */
[----:B-1----:R-:W-:Y:S01]  /*e3b0*/  F2FP.SATFINITE.E4M3.F32.PACK_AB_MERGE_C R5, RZ, R0, RZ ;  /* 0x00000000ff05723e */ /* 0x002fe200048070ff */
[----:B------:R-:W-:Y:S02]  /*e3c0*/  FMUL R3, R223, UR20 ;  /* 0x00000014df037c20 */ /* 0x000fe40008400000 */
[----:B------:R-:W2:Y:S01]  /*e3d0*/  LDL.LU R223, [R1+0x58] ;  /* 0x0000580001df7983 */ /* 0x000ea20000300800 */
[----:B0-----:R-:W-:Y:S01]  /*e3e0*/  F2FP.SATFINITE.E4M3.F32.PACK_AB_MERGE_C R7, RZ, R2, RZ ;  /* 0x00000002ff07723e */ /* 0x001fe200048070ff */
[----:B------:R-:W-:Y:S01]  /*e3f0*/  FMUL R4, R222, UR20 ;  /* 0x00000014de047c20 */ /* 0x000fe20008400000 */
[----:B------:R-:W-:Y:S01]  /*e400*/  F2FP.SATFINITE.E4M3.F32.PACK_AB_MERGE_C R9, RZ, R3, RZ ;  /* 0x00000003ff09723e */ /* 0x000fe200048070ff */
[----:B------:R-:W2:Y:S01]  /*e410*/  LDL.LU R222, [R1+0x5c] ;  /* 0x00005c0001de7983 */ /* 0x000ea20000300800 */
[----:B------:R-:W-:-:S03]  /*e420*/  FMUL R0, R224, UR20 ;  /* 0x00000014e0007c20 */ /* 0x000fc60008400000 */
[----:B------:R0:W-:Y:S04]  /*e430*/  @!P6 STG.E.U8 desc[UR14][R30.64+0x59], R5 ;  /* 0x000059051e00e986 */ /* 0x0001e8000c10110e */
[----:B------:R-:W2:Y:S01]  /*e440*/  LDL.LU R224, [R1+0x60] ;  /* 0x0000600001e07983 */ /* 0x000ea20000300800 */
[----:B0-----:R-:W-:Y:S01]  /*e450*/  F2FP.SATFINITE.E4M3.F32.PACK_AB_MERGE_C R5, RZ, R0, RZ ;  /* 0x00000000ff05723e */ /* 0x001fe200048070ff */
[----:B---3--:R-:W-:Y:S02]  /*e460*/  FMUL R2, R225, UR20 ;  /* 0x00000014e1027c20 */ /* 0x008fe40008400000 */
[----:B------:R-:W3:Y:S01]  /*e470*/  LDL.LU R225, [R1+0x64] ;  /* 0x0000640001e17983 */ /* 0x000ee20000300800 */
[----:B----4-:R-:W-:-:S03]  /*e480*/  FMUL R3, R227, UR20 ;  /* 0x00000014e3037c20 */ /* 0x010fc60008400000 */
[----:B------:R-:W4:Y:S01]  /*e490*/  LDL.LU R227, [R1+0x68] ;  /* 0x0000680001e37983 */ /* 0x000f220000300800 */
[----:B------:R-:W-:-:S03]  /*e4a0*/  FMUL R0, R226, UR20 ;  /* 0x00000014e2007c20 */ /* 0x000fc60008400000 */
[----:B------:R-:W4:Y:S01]  /*e4b0*/  LDL.LU R226, [R1+0x6c] ;  /* 0x00006c0001e27983 */ /* 0x000f220000300800 */
[C---:B------:R-:W-:Y:S02]  /*e4c0*/  ISETP.LT.OR P5, PT, R42.reuse, 0x59, !P0 ;  /* 0x000000592a00780c */ /* 0x040fe400047a1670 */
[C---:B------:R-:W-:Y:S02]  /*e4d0*/  ISETP.LT.OR P2, PT, R42.reuse, 0x62, !P1 ;  /* 0x000000622a00780c */ /* 0x040fe40004f41670 */
[C---:B------:R-:W-:Y:S02]  /*e4e0*/  ISETP.LT.OR P3, PT, R42.reuse, 0x61, !P1 ;  /* 0x000000612a00780c */ /* 0x040fe40004f61670 */
[----:B------:R-:W-:-:S07]  /*e4f0*/  ISETP.LT.OR P6, PT, R42, 0x62, !P0 ;  /* 0x000000622a00780c */ /* 0x000fce00047c1670 */
[----:B------:R-:W-:Y:S01]  /*e500*/  @!P5 STG.E.U8 desc[UR14][R30.64+0x58], R11 ;  /* 0x0000580b1e00d986 */ /* 0x000fe2000c10110e */
[----:B------:R-:W-:-:S03]  /*e510*/  ISETP.LT.OR P5, PT, R42, 0x61, !P0 ;  /* 0x000000612a00780c */ /* 0x000fc600047a1670 */
[----:B------:R0:W-:Y:S01]  /*e520*/  @!P2 STG.E.U8 desc[UR14][R28.64+0x61], R9 ;  /* 0x000061091c00a986 */ /* 0x0001e2000c10110e */
[----:B------:R-:W-:-:S03]  /*e530*/  ISETP.LT.OR P2, PT, R42, 0x6a, !P1 ;  /* 0x0000006a2a00780c */ /* 0x000fc60004f41670 */
[----:B------:R1:W-:Y:S01]  /*e540*/  @!P3 STG.E.U8 desc[UR14][R28.64+0x60], R7 ;  /* 0x000060071c00b986 */ /* 0x0003e2000c10110e */
[----:B------:R-:W-:Y:S02]  /*e550*/  ISETP.LT.OR P3, PT, R42, 0x69, !P1 ;  /* 0x000000692a00780c */ /* 0x000fe40004f61670 */
[----:B------:R-:W-:Y:S01]  /*e560*/  F2FP.SATFINITE.E4M3.F32.PACK_AB_MERGE_C R13, RZ, R4, RZ ;  /* 0x00000004ff0d723e */ /* 0x000fe200048070ff */
[----:B------:R1:W-:Y:S01]  /*e570*/  @!P6 STG.E.U8 desc[UR14][R30.64+0x61], R5 ;  /* 0x000061051e00e986 */ /* 0x0003e2000c10110e */
[----:B0-----:R-:W-:-:S03]  /*e580*/  F2FP.SATFINITE.E4M3.F32.PACK_AB_MERGE_C R9, RZ, R3, RZ ;  /* 0x00000003ff09723e */ /* 0x001fc600048070ff */
[----:B------:R-:W-:Y:S01]  /*e590*/  @!P5 STG.E.U8 desc[UR14][R30.64+0x60], R13 ;  /* 0x0000600d1e00d986 */ /* 0x000fe2000c10110e */
[----:B-1----:R-:W-:-:S03]  /*e5a0*/  F2FP.SATFINITE.E4M3.F32.PACK_AB_MERGE_C R7, RZ, R2, RZ ;  /* 0x00000002ff07723e */ /* 0x002fc600048070ff */
[----:B------:R-:W-:Y:S01]  /*e5b0*/  @!P2 STG.E.U8 desc[UR14][R28.64+0x69], R9 ;  /* 0x000069091c00a986 */ /* 0x000fe2000c10110e */
[C---:B------:R-:W-:Y:S02]  /*e5c0*/  ISETP.LT.OR P5, PT, R42.reuse, 0x69, !P0 ;  /* 0x000000692a00780c */ /* 0x040fe400047a1670 */
[C---:B------:R-:W-:Y:S01]  /*e5d0*/  ISETP.LT.OR P6, PT, R42.reuse, 0x6a, !P0 ;  /* 0x0000006a2a00780c */ /* 0x040fe200047c1670 */
[----:B------:R0:W-:Y:S01]  /*e5e0*/  @!P3 STG.E.U8 desc[UR14][R28.64+0x68], R7 ;  /* 0x000068071c00b986 */ /* 0x0001e2000c10110e */
[----:B------:R-:W-:Y:S01]  /*e5f0*/  ISETP.LT.OR P2, PT, R42, 0x72, !P1 ;  /* 0x000000722a00780c */ /* 0x000fe20004f41670 */
[----:B------:R-:W-:Y:S01]  /*e600*/  FMUL R2, R218, UR20 ;  /* 0x00000014da027c20 */ /* 0x000fe20008400000 */
[----:B------:R-:W-:Y:S02]  /*e610*/  ISETP.LT.OR P3, PT, R42, 0x71, !P1 ;  /* 0x000000712a00780c */ /* 0x000fe40004f61670 */
[----:B------:R-:W-:Y:S02]  /*e620*/  F2FP.SATFINITE.E4M3.F32.PACK_AB_MERGE_C R11, RZ, R0, RZ ;  /* 0x00000000ff0b723e */ /* 0x000fe400048070ff */
[----:B------:R-:W-:-:S03]  /*e630*/  F2FP.SATFINITE.E4M3.F32.PACK_AB_MERGE_C R5, RZ, R2, RZ ;  /* 0x00000002ff05723e */ /* 0x000fc600048070ff */
[----:B------:R-:W-:Y:S01]  /*e640*/  @!P5 STG.E.U8 desc[UR14][R30.64+0x68], R11 ;  /* 0x0000680b1e00d986 */ /* 0x000fe2000c10110e */
[----:B------:R-:W-:-:S03]  /*e650*/  ISETP.LT.OR P5, PT, R42, 0x71, !P0 ;  /* 0x000000712a00780c */ /* 0x000fc600047a1670 */
[----:B------:R-:W-:Y:S01]  /*e660*/  @!P6 STG.E.U8 desc[UR14][R30.64+0x69], R5 ;  /* 0x000069051e00e986 */ /* 0x000fe2000c10110e */
[----:B------:R-:W-:Y:S01]  /*e670*/  ISETP.LT.OR P6, PT, R42, 0x72, !P0 ;  /* 0x000000722a00780c */ /* 0x000fe200047c1670 */
[----:B--2---:R-:W-:Y:S01]  /*e680*/  FMUL R0, R220, UR20 ;  /* 0x00000014dc007c20 */ /* 0x004fe20008400000 */
[----:B------:R-:W-:-:S04]  /*e690*/  FMUL R3, R221, UR20 ;  /* 0x00000014dd037c20 */ /* 0x000fc80008400000 */
[----:B0-----:R-:W-:Y:S02]  /*e6a0*/  F2FP.SATFINITE.E4M3.F32.PACK_AB_MERGE_C R7, RZ, R0, RZ ;  /* 0x00000000ff07723e */ /* 0x001fe400048070ff */
[----:B------:R-:W-:Y:S01]  /*e6b0*/  F2FP.SATFINITE.E4M3.F32.PACK_AB_MERGE_C R9, RZ, R3, RZ ;  /* 0x00000003ff09723e */ /* 0x000fe200048070ff */
[----:B------:R-:W-:Y:S02]  /*e6c0*/  FMUL R0, R223, UR20 ;  /* 0x00000014df007c20 */ /* 0x000fe40008400000 */
[----:B------:R0:W-:Y:S01]  /*e6d0*/  @!P3 STG.E.U8 desc[UR14][R28.64+0x70], R7 ;  /* 0x000070071c00b986 */ /* 0x0001e2000c10110e */
[----:B------:R-:W-:-:S03]  /*e6e0*/  ISETP.LT.OR P3, PT, R42, 0x79, !P0 ;  /* 0x000000792a00780c */ /* 0x000fc60004761670 */
[----:B------:R1:W-:Y:S01]  /*e6f0*/  @!P2 STG.E.U8 desc[UR14][R28.64+0x71], R9 ;  /* 0x000071091c00a986 */ /* 0x0003e2000c10110e */
[C---:B------:R-:W-:Y:S02]  /*e700*/  ISETP.LT.OR P2, PT, R42.reuse, 0x79, !P1 ;  /* 0x000000792a00780c */ /* 0x040fe40004f41670 */
[----:B------:R-:W-:Y:S02]  /*e710*/  ISETP.LT.OR P1, PT, R42, 0x7a, !P1 ;  /* 0x0000007a2a00780c */ /* 0x000fe40004f21670 */
[----:B------:R-:W-:Y:S01]  /*e720*/  F2FP.SATFINITE.E4M3.F32.PACK_AB_MERGE_C R13, RZ, R0, RZ ;  /* 0x00000000ff0d723e */ /* 0x000fe200048070ff */
[----:B------:R-:W-:Y:S01]  /*e730*/  FMUL R0, R222, UR20 ;  /* 0x00000014de007c20 */ /* 0x000fe20008400000 */
[----:B------:R-:W-:Y:S01]  /*e740*/  ISETP.LT.OR P0, PT, R42, 0x7a, !P0 ;  /* 0x0000007a2a00780c */ /* 0x000fe20004701670 */
[----:B------:R-:W-:-:S03]  /*e750*/  FMUL R2, R224, UR20 ;  /* 0x00000014e0027c20 */ /* 0x000fc60008400000 */
[----:B0-----:R-:W-:Y:S02]  /*e760*/  F2FP.SATFINITE.E4M3.F32.PACK_AB_MERGE_C R7, RZ, R0, RZ ;  /* 0x00000000ff07723e */ /* 0x001fe400048070ff */
[----:B-1----:R-:W-:Y:S01]  /*e770*/  F2FP.SATFINITE.E4M3.F32.PACK_AB_MERGE_C R9, RZ, R2, RZ ;  /* 0x00000002ff09723e */ /* 0x002fe200048070ff */
[----:B---3--:R-:W-:Y:S01]  /*e780*/  FMUL R3, R225, UR20 ;  /* 0x00000014e1037c20 */ /* 0x008fe20008400000 */
[----:B----4-:R-:W-:Y:S01]  /*e790*/  FMUL R4, R227, UR20 ;  /* 0x00000014e3047c20 */ /* 0x010fe20008400000 */
[----:B------:R-:W-:-:S03]  /*e7a0*/  FMUL R5, R226, UR20 ;  /* 0x00000014e2057c20 */ /* 0x000fc60008400000 */
[----:B------:R-:W-:Y:S02]  /*e7b0*/  F2FP.SATFINITE.E4M3.F32.PACK_AB_MERGE_C R3, RZ, R3, RZ ;  /* 0x00000003ff03723e */ /* 0x000fe400048070ff */
[----:B------:R-:W-:Y:S02]  /*e7c0*/  F2FP.SATFINITE.E4M3.F32.PACK_AB_MERGE_C R11, RZ, R4, RZ ;  /* 0x00000004ff0b723e */ /* 0x000fe400048070ff */
[----:B------:R-:W-:Y:S01]  /*e7d0*/  F2FP.SATFINITE.E4M3.F32.PACK_AB_MERGE_C R5, RZ, R5, RZ ;  /* 0x00000005ff05723e */ /* 0x000fe200048070ff */
[----:B------:R0:W-:Y:S04]  /*e7e0*/  @!P5 STG.E.U8 desc[UR14][R30.64+0x70], R13 ;  /* 0x0000700d1e00d986 */ /* 0x0001e8000c10110e */
[----:B------:R0:W-:Y:S04]  /*e7f0*/  @!P6 STG.E.U8 desc[UR14][R30.64+0x71], R7 ;  /* 0x000071071e00e986 */ /* 0x0001e8000c10110e */
[----:B------:R0:W-:Y:S04]  /*e800*/  @!P2 STG.E.U8 desc[UR14][R28.64+0x78], R9 ;  /* 0x000078091c00a986 */ /* 0x0001e8000c10110e */
[----:B------:R0:W-:Y:S04]  /*e810*/  @!P1 STG.E.U8 desc[UR14][R28.64+0x79], R3 ;  /* 0x000079031c009986 */ /* 0x0001e8000c10110e */
[----:B------:R0:W-:Y:S04]  /*e820*/  @!P3 STG.E.U8 desc[UR14][R30.64+0x78], R11 ;  /* 0x0000780b1e00b986 */ /* 0x0001e8000c10110e */
[----:B------:R0:W-:Y:S02]  /*e830*/  @!P0 STG.E.U8 desc[UR14][R30.64+0x79], R5 ;  /* 0x000079051e008986 */ /* 0x0001e4000c10110e */
.L_x_293:
[----:B------:R-:W-:Y:S05]  /*e840*/  BSYNC B0 ;  /* 0x0000000000007941 */ /* 0x000fea0003800000 */
.L_x_35:
[----:B0----5:R-:W2:Y:S04]  /*e850*/  LDL.LU R3, [R1+0x78] ;  /* 0x0000780001037983 */ /* 0x021ea80000300800 */
[----:B------:R-:W2:Y:S01]  /*e860*/  LDL.LU R2, [R1+0x7c] ;  /* 0x00007c0001027983 */ /* 0x000ea20000300800 */
[----:B------:R-:W-:Y:S01]  /*e870*/  ULDC UR6, c[0x0][0xc] ;  /* 0x0000030000067ab9 */ /* 0x000fe20000000800 */
[----:B------:R-:W-:Y:S01]  /*e880*/  ULDC UR7, c[0x0][0x10] ;  /* 0x0000040000077ab9 */ /* 0x000fe20000000800 */
[----:B------:R-:W2:Y:S01]  /*e890*/  LDC R5, c[0x0][0x14] ;  /* 0x00000500ff057b82 */ /* 0x000ea20000000800 */
[----:B------:R-:W-:Y:S01]  /*e8a0*/  UIMAD.WIDE.U32 UR6, UR6, UR7, URZ ;  /* 0x00000007060672a5 */ /* 0x000fe2000f8e003f */
[----:B------:R-:W-:Y:S01]  /*e8b0*/  PRMT R0, RZ, 0x7610, R0 ;  /* 0x00007610ff007816 */ /* 0x000fe20000000000 */
[----:B------:R-:W-:-:S04]  /*e8c0*/  UMOV UR12, 0xffffffff ;  /* 0xffffffff000c7882 */ /* 0x000fc80000000000 */
[----:B--2---:R-:W-:-:S04]  /*e8d0*/  IMAD.WIDE.U32 R2, R5, UR6, R2 ;  /* 0x0000000605027c25 */ /* 0x004fc8000f8e0002 */
[----:B------:R-:W-:Y:S01]  /*e8e0*/  IMAD R5, R5, UR7, RZ ;  /* 0x0000000705057c24 */ /* 0x000fe2000f8e02ff */
[----:B------:R-:W-:Y:S01]  /*e8f0*/  ULDC.64 UR6, c[0x0][0x650] ;  /* 0x0001940000067ab9 */ /* 0x000fe20000000a00 */
[----:B------:R-:W-:Y:S01]  /*e900*/  IMAD.MOV.U32 R19, RZ, RZ, R2 ;  /* 0x000000ffff137224 */ /* 0x000fe200078e0002 */
[----:B------:R-:W-:Y:S01]  /*e910*/  ISETP.GE.U32.AND P0, PT, R2, UR6, PT ;  /* 0x0000000602007c0c */ /* 0x000fe2000bf06070 */
[----:B------:R-:W-:Y:S02]  /*e920*/  IMAD.IADD R22, R3, 0x1, R5 ;  /* 0x0000000103167824 */ /* 0x000fe400078e0205 */
[----:B------:R-:W-:-:S03]  /*e930*/  IMAD.MOV.U32 R2, RZ, RZ, -0x1 ;  /* 0xffffffffff027424 */ /* 0x000fc600078e00ff */
[----:B------:R0:W-:Y:S01]  /*e940*/  STL [R1+0x78], R22 ;  /* 0x0000781601007387 */ /* 0x0001e20000100800 */
[----:B------:R-:W-:-:S03]  /*e950*/  ISETP.GE.U32.AND.EX P0, PT, R22, UR7, PT, P0 ;  /* 0x0000000716007c0c */ /* 0x000fc6000bf06100 */
[----:B------:R0:W-:Y:S04]  /*e960*/  STL [R1+0x7c], R19 ;  /* 0x00007c1301007387 */ /* 0x0001e80000100800 */
[----:B------:R0:W-:Y:S06]  /*e970*/  STL [R1+0x80], R2 ;  /* 0x0000800201007387 */ /* 0x0001ec0000100800 */
[----:B------:R-:W-:Y:S05]  /*e980*/  @P0 BRA `(.L_x_294) ;  /* 0x00000004006c0947 */ /* 0x000fea0003800000 */
[----:B------:R-:W2:Y:S01]  /*e990*/  S2R R14, SR_CTAID.X ;  /* 0x00000000000e7919 */ /* 0x000ea20000002500 */
[----:B------:R-:W5:Y:S01]  /*e9a0*/  LDC.64 R8, c[0x0][0x628] ;  /* 0x00018a00ff087b82 */ /* 0x000f620000000a00 */
[----:B------:R-:W-:Y:S01]  /*e9b0*/  ULDC UR6, c[0x0][0x150] ;  /* 0x0000540000067ab9 */ /* 0x000fe20000000800 */
[----:B------:R-:W-:Y:S01]  /*e9c0*/  IMAD.MOV.U32 R6, RZ, RZ, R19 ;  /* 0x000000ffff067224 */ /* 0x000fe200078e0013 */
[----:B------:R-:W0:Y:S01]  /*e9d0*/  S2R R16, SR_CTAID.Y ;  /* 0x0000000000107919 */ /* 0x000e220000002600 */
[----:B------:R-:W-:-:S04]  /*e9e0*/  IMAD.MOV.U32 R7, RZ, RZ, R22 ;  /* 0x000000ffff077224 */ /* 0x000fc800078e0016 */
[----:B------:R-:W0:Y:S08]  /*e9f0*/  LDC R17, c[0x0][0x144] ;  /* 0x00005100ff117b82 */ /* 0x000e300000000800 */
[----:B------:R-:W0:Y:S08]  /*ea00*/  LDC R10, c[0x0][0x630] ;  /* 0x00018c00ff0a7b82 */ /* 0x000e300000000800 */
[----:B------:R-:W0:Y:S01]  /*ea10*/  LDC.64 R12, c[0x0][0x620] ;  /* 0x00018800ff0c7b82 */ /* 0x000e220000000a00 */
[----:B-----5:R-:W-:-:S04]  /*ea20*/  ISETP.NE.U32.AND P0, PT, R8, RZ, PT ;  /* 0x000000ff0800720c */ /* 0x020fc80003f05070 */
[----:B------:R-:W-:Y:S02]  /*ea30*/  ISETP.NE.AND.EX P0, PT, R9, RZ, PT, P0 ;  /* 0x000000ff0900720c */ /* 0x000fe40003f05300 */
[----:B--2---:R-:W-:-:S05]  /*ea40*/  I2FP.F32.U32 R0, R14 ;  /* 0x0000000e00007245 */ /* 0x004fca0000201000 */
[----:B------:R-:W-:-:S04]  /*ea50*/  FMUL R0, R0, UR6 ;  /* 0x0000000600007c20 */ /* 0x000fc80008400000 */
[----:B------:R2:W0:Y:S02]  /*ea60*/  F2I.U32.TRUNC.NTZ R15, R0 ;  /* 0x00000000000f7305 */ /* 0x000424000020f000 */
[----:B------:R-:W-:Y:S05]  /*ea70*/  @!P0 BRA `(.L_x_295) ;  /* 0x0000000000288947 */ /* 0x000fea0003800000 */
[----:B--2---:R-:W2:Y:S02]  /*ea80*/  LDC R0, c[0x0][0x634] ;  /* 0x00018d00ff007b82 */ /* 0x004ea40000000800 */
[----:B--2---:R-:W-:-:S05]  /*ea90*/  IADD3 R7, P0, R19, R0, RZ ;  /* 0x0000000013077210 */ /* 0x004fca0007f1e0ff */
[----:B------:R-:W-:-:S04]  /*eaa0*/  IMAD.X R11, RZ, RZ, R22, P0 ;  /* 0x000000ffff0b7224 */ /* 0x000fc800000e0616 */
[----:B0-----:R-:W-:-:S04]  /*eab0*/  IMAD.WIDE.U32 R2, R11, R8, RZ ;  /* 0x000000080b027225 */ /* 0x001fc800078e00ff */
[----:B------:R-:W-:-:S04]  /*eac0*/  IMAD.WIDE.U32 R4, P0, R7, R9, R2 ;  /* 0x0000000907047225 */ /* 0x000fc80007800002 */
[----:B------:R-:W-:-:S04]  /*ead0*/  IMAD.WIDE.U32 R2, R7, R8, RZ ;  /* 0x0000000807027225 */ /* 0x000fc800078e00ff */
[----:B------:R-:W-:Y:S01]  /*eae0*/  IMAD.X R7, RZ, RZ, RZ, P0 ;  /* 0x000000ffff077224 */ /* 0x000fe200000e06ff */
[----:B------:R-:W-:Y:S01]  /*eaf0*/  IADD3 RZ, P0, R3, R4, RZ ;  /* 0x0000000403ff7210 */ /* 0x000fe20007f1e0ff */
[----:B------:R-:W-:-:S04]  /*eb00*/  IMAD.MOV.U32 R6, RZ, RZ, R5 ;  /* 0x000000ffff067224 */ /* 0x000fc800078e0005 */
[----:B------:R-:W-:-:S08]  /*eb10*/  IMAD.WIDE.U32.X R6, R11, R9, R6, P0 ;  /* 0x000000090b067225 */ /* 0x000fd000000e0406 */
.L_x_295:
[-CC-:B0-----:R-:W-:Y:S01]  /*eb20*/  SHF.R.U64 R24, R6, R10.reuse, R7.reuse ;  /* 0x0000000a06187219 */ /* 0x181fe20000001207 */
[----:B------:R-:W0:Y:S01]  /*eb30*/  LDC.64 R20, c[0x0][0x640] ;  /* 0x00019000ff147b82 */ /* 0x000e220000000a00 */
[----:B--2---:R-:W-:Y:S01]  /*eb40*/  SHF.R.U32.HI R0, RZ, R10, R7 ;  /* 0x0000000aff007219 */ /* 0x004fe20000011607 */
[----:B------:R-:W-:Y:S01]  /*eb50*/  IMAD.MOV.U32 R2, RZ, RZ, R19 ;  /* 0x000000ffff027224 */ /* 0x000fe200078e0013 */
[----:B------:R-:W-:Y:S01]  /*eb60*/  IADD3 R5, P0, RZ, -R24, RZ ;  /* 0x80000018ff057210 */ /* 0x000fe20007f1e0ff */
[----:B------:R-:W-:Y:S01]  /*eb70*/  IMAD.MOV R15, RZ, RZ, -R15 ;  /* 0x000000ffff0f7224 */ /* 0x000fe200078e0a0f */
[----:B------:R-:W-:Y:S01]  /*eb80*/  ULDC UR6, c[0x0][0x154] ;  /* 0x0000550000067ab9 */ /* 0x000fe20000000800 */
[----:B------:R-:W-:Y:S02]  /*eb90*/  IMAD.MOV.U32 R7, RZ, RZ, 0x1 ;  /* 0x00000001ff077424 */ /* 0x000fe400078e00ff */
[----:B------:R-:W2:Y:S01]  /*eba0*/  LDC R4, c[0x0][0x618] ;  /* 0x00018600ff047b82 */ /* 0x000ea20000000800 */
[----:B------:R-:W-:-:S02]  /*ebb0*/  IMAD.X R3, RZ, RZ, ~R0, P0 ;  /* 0x000000ffff037224 */ /* 0x000fc400000e0e00 */
[----:B------:R-:W-:Y:S02]  /*ebc0*/  IMAD R15, R17, R15, R14 ;  /* 0x0000000f110f7224 */ /* 0x000fe400078e020e */
[-C--:B------:R-:W-:Y:S02]  /*ebd0*/  IMAD R0, R3, R12.reuse, RZ ;  /* 0x0000000c03007224 */ /* 0x080fe400078e02ff */
[----:B------:R-:W-:Y:S01]  /*ebe0*/  IMAD.MOV.U32 R3, RZ, RZ, R22 ;  /* 0x000000ffff037224 */ /* 0x000fe200078e0016 */
[----:B------:R-:W5:Y:S01]  /*ebf0*/  LDC R6, c[0x0][0x608] ;  /* 0x00018200ff067b82 */ /* 0x000f620000000800 */
[----:B------:R-:W-:-:S04]  /*ec00*/  IMAD.WIDE.U32 R2, R5, R12, R2 ;  /* 0x0000000c05027225 */ /* 0x000fc800078e0002 */
[----:B------:R-:W-:-:S03]  /*ec10*/  IMAD R5, R5, R13, R0 ;  /* 0x0000000d05057224 */ /* 0x000fc600078e0200 */
[----:B------:R-:W1:Y:S01]  /*ec20*/  LDC R18, c[0x0][0x658] ;  /* 0x00019600ff127b82 */ /* 0x000e620000000800 */
[----:B------:R-:W-:Y:S01]  /*ec30*/  I2FP.F32.U32 R0, R16 ;  /* 0x0000001000007245 */ /* 0x000fe20000201000 */
[----:B------:R-:W-:Y:S01]  /*ec40*/  IMAD.IADD R3, R3, 0x1, R5 ;  /* 0x0000000103037824 */ /* 0x000fe200078e0205 */
[----:B0-----:R-:W-:Y:S01]  /*ec50*/  ISETP.NE.U32.AND P0, PT, R20, RZ, PT ;  /* 0x000000ff1400720c */ /* 0x001fe20003f05070 */
[----:B------:R-:W-:Y:S02]  /*ec60*/  IMAD.MOV.U32 R5, RZ, RZ, -0x1 ;  /* 0xffffffffff057424 */ /* 0x000fe400078e00ff */
[----:B------:R-:W-:Y:S02]  /*ec70*/  FMUL R0, R0, UR6 ;  /* 0x0000000600007c20 */ /* 0x000fe40008400000 */
[----:B------:R-:W0:Y:S01]  /*ec80*/  LDC R13, c[0x0][0x148] ;  /* 0x00005200ff0d7b82 */ /* 0x000e220000000800 */
[----:B--2---:R-:W-:Y:S01]  /*ec90*/  SHF.R.U64 R10, R2, R4, R3 ;  /* 0x00000004020a7219 */ /* 0x004fe20000001203 */
[----:B------:R2:W0:Y:S01]  /*eca0*/  F2I.U32.TRUNC.NTZ R12, R0 ;  /* 0x00000000000c7305 */ /* 0x000422000020f000 */
[----:B------:R-:W-:-:S02]  /*ecb0*/  ISETP.NE.AND.EX P0, PT, R21, RZ, PT, P0 ;  /* 0x000000ff1500720c */ /* 0x000fc40003f05300 */
[----:B------:R-:W-:-:S03]  /*ecc0*/  SHF.R.U32.HI R3, RZ, R4, R3 ;  /* 0x00000004ff037219 */ /* 0x000fc60000011603 */
[----:B------:R-:W0:Y:S01]  /*ecd0*/  LDC R14, c[0x0][0x600] ;  /* 0x00018000ff0e7b82 */ /* 0x000e220000000800 */
[-CC-:B-----5:R-:W-:Y:S02]  /*ece0*/  SHF.R.U64 R8, R10, R6.reuse, R3.reuse ;  /* 0x000000060a087219 */ /* 0x1a0fe40000001203 */
[----:B------:R-:W-:-:S05]  /*ecf0*/  SHF.R.U32.HI R3, RZ, R6, R3 ;  /* 0x00000006ff037219 */ /* 0x000fca0000011603 */
[----:B------:R-:W0:Y:S01]  /*ed00*/  LDC R19, c[0x0][0x648] ;  /* 0x00019200ff137b82 */ /* 0x000e220000000800 */
[-CC-:B-1----:R-:W-:Y:S02]  /*ed10*/  SHF.R.U64 R11, R8, R18.reuse, R3.reuse ;  /* 0x00000012080b7219 */ /* 0x182fe40000001203 */
[-C--:B------:R-:W-:Y:S02]  /*ed20*/  SHF.L.U32 R5, R5, R18.reuse, RZ ;  /* 0x0000001205057219 */ /* 0x080fe400000006ff */
[-C--:B------:R-:W-:Y:S01]  /*ed30*/  SHF.R.U32.HI R3, RZ, R18.reuse, R3 ;  /* 0x00000012ff037219 */ /* 0x080fe20000011603 */
[----:B------:R-:W-:Y:S01]  /*ed40*/  IMAD.MOV.U32 R2, RZ, RZ, R11 ;  /* 0x000000ffff027224 */ /* 0x000fe200078e000b */
[----:B------:R-:W-:Y:S01]  /*ed50*/  SHF.L.U32 R40, R7, R18, RZ ;  /* 0x0000001207287219 */ /* 0x000fe200000006ff */
[----:B------:R-:W1:Y:S01]  /*ed60*/  LDC R22, c[0x0][0x638] ;  /* 0x00018e00ff167b82 */ /* 0x000e620000000800 */
[----:B------:R-:W-:-:S07]  /*ed70*/  LOP3.LUT R17, RZ, R5, RZ, 0x33, !PT ;  /* 0x00000005ff117212 */ /* 0x000fce00078e33ff */
[----:B------:R-:W0:Y:S01]  /*ed80*/  LDC R23, c[0x0][0x610] ;  /* 0x00018400ff177b82 */ /* 0x000e220000000800 */
[----:B--2---:R-:W-:Y:S05]  /*ed90*/  @!P0 BRA `(.L_x_296) ;  /* 0x0000000000288947 */ /* 0x004fea0003800000 */
[----:B------:R-:W2:Y:S02]  /*eda0*/  LDC R0, c[0x0][0x64c] ;  /* 0x00019300ff007b82 */ /* 0x000ea40000000800 */
[----:B--2---:R-:W-:-:S05]  /*edb0*/  IADD3 R7, P0, R11, R0, RZ ;  /* 0x000000000b077210 */ /* 0x004fca0007f1e0ff */
        /* <DEDUP_REMOVED lines=8> */
.L_x_296:
[----:B0-----:R-:W-:Y:S01]  /*ee40*/  SHF.R.U64 R0, R2, R19, R3 ;  /* 0x0000001302007219 */ /* 0x001fe20000001203 */
[----:B------:R-:W-:Y:S01]  /*ee50*/  VIADD R3, R14, 0xffffffff ;  /* 0xffffffff0e037836 */ /* 0x000fe20000000000 */
[----:B------:R-:W-:Y:S01]  /*ee60*/  LOP3.LUT R5, R8, R17, RZ, 0xc0, !PT ;  /* 0x0000001108057212 */ /* 0x000fe200078ec0ff */
[----:B------:R-:W-:Y:S01]  /*ee70*/  IMAD.MOV R12, RZ, RZ, -R12 ;  /* 0x000000ffff0c7224 */ /* 0x000fe200078e0a0c */
[----:B------:R-:W-:Y:S01]  /*ee80*/  R2UR UR12, R24 ;  /* 0x00000000180c72ca */ /* 0x000fe200000e0000 */
[----:B------:R-:W-:Y:S01]  /*ee90*/  IMAD.MOV R2, RZ, RZ, -R0 ;  /* 0x000000ffff027224 */ /* 0x000fe200078e0a00 */
[----:B------:R-:W-:Y:S01]  /*eea0*/  LOP3.LUT R3, R10, R3, RZ, 0xc0, !PT ;  /* 0x000000030a037212 */ /* 0x000fe200078ec0ff */
[----:B------:R-:W-:Y:S02]  /*eeb0*/  IMAD R40, R40, R0, R5 ;  /* 0x0000000028287224 */ /* 0x000fe400078e0205 */
[----:B------:R-:W-:Y:S02]  /*eec0*/  @P4 IMAD R15, R13, R12, R16 ;  /* 0x0000000c0d0f4224 */ /* 0x000fe400078e0210 */
[----:B-1----:R-:W-:-:S02]  /*eed0*/  IMAD R0, R2, R22, R11 ;  /* 0x0000001602007224 */ /* 0x002fc400078e020b */
[----:B------:R-:W-:Y:S02]  /*eee0*/  IMAD R40, R40, R23, R15 ;  /* 0x0000001728287224 */ /* 0x000fe400078e020f */
[----:B------:R-:W-:Y:S02]  /*eef0*/  IMAD R3, R0, R14, R3 ;  /* 0x0000000e00037224 */ /* 0x000fe400078e0203 */
[----:B------:R-:W-:-:S03]  /*ef00*/  IMAD.MOV.U32 R0, RZ, RZ, 0x1 ;  /* 0x00000001ff007424 */ /* 0x000fc600078e00ff */
[----:B------:R-:W-:Y:S02]  /*ef10*/  SEL R2, R3, R40, !P4 ;  /* 0x0000002803027207 */ /* 0x000fe40006000000 */
[----:B------:R-:W-:-:S03]  /*ef20*/  SEL R40, R40, R3, !P4 ;  /* 0x0000000328287207 */ /* 0x000fc60006000000 */
[----:B------:R2:W-:Y:S04]  /*ef30*/  STL [R1+0x80], R2 ;  /* 0x0000800201007387 */ /* 0x0005e80000100800 */
.L_x_294:
[----:B------:R-:W-:Y:S01]  /*ef40*/  UIADD3 UR5, UR9, UR5, URZ ;  /* 0x0000000509057290 */ /* 0x000fe2000fffe03f */
[----:B------:R0:W-:Y:S01]  /*ef50*/  STL [R1+0x84], R40 ;  /* 0x0000842801007387 */ /* 0x0001e20000100800 */
[----:B------:R-:W-:Y:S02]  /*ef60*/  LOP3.LUT P0, RZ, R0, 0xff, RZ, 0xc0, !PT ;  /* 0x000000ff00ff7812 */ /* 0x000fe4000780c0ff */
[----:B------:R-:W-:Y:S02]  /*ef70*/  USHF.R.U32.HI UR6, URZ, 0x2, UR5 ;  /* 0x000000023f067899 */ /* 0x000fe40008011605 */
[----:B------:R-:W-:Y:S02]  /*ef80*/  UISETP.GT.U32.AND UP0, UPT, UR5, 0x3, UPT ;  /* 0x000000030500788c */ /* 0x000fe4000bf04070 */
[----:B------:R-:W-:Y:S02]  /*ef90*/  ULOP3.LUT UR6, UR6, 0x1, URZ, 0xc0, !UPT ;  /* 0x0000000106067892 */ /* 0x000fe4000f8ec03f */
[----:B------:R-:W-:-:S02]  /*efa0*/  UISETP.LT.U32.AND UP0, UPT, UR9, 0x4, UP0 ;  /* 0x000000040900788c */ /* 0x000fc40008701070 */
[----:B------:R-:W-:Y:S02]  /*efb0*/  UISETP.NE.U32.AND UP1, UPT, UR6, 0x1, UPT ;  /* 0x000000010600788c */ /* 0x000fe4000bf25070 */
[----:B------:R-:W-:Y:S02]  /*efc0*/  USEL UR7, URZ, 0x1, !UP0 ;  /* 0x000000013f077887 */ /* 0x000fe4000c000000 */
[----:B------:R-:W-:Y:S02]  /*efd0*/  UISETP.GT.U32.AND UP1, UPT, UR9, 0x3, !UP1 ;  /* 0x000000030900788c */ /* 0x000fe4000cf24070 */
[----:B------:R-:W-:Y:S02]  /*efe0*/  ULOP3.LUT UR5, UR5, 0x3, URZ, 0xc0, !UPT ;  /* 0x0000000305057892 */ /* 0x000fe4000f8ec03f */
[----:B------:R-:W-:-:S04]  /*eff0*/  USEL UR6, URZ, 0x1, !UP1 ;  /* 0x000000013f067887 */ /* 0x000fc8000c800000 */
[----:B------:R-:W-:Y:S01]  /*f000*/  ULOP3.LUT UR4, UR6, UR4, UR7, 0x96, !UPT ;  /* 0x0000000406047292 */ /* 0x000fe2000f8e9607 */
[----:B0-----:R-:W-:Y:S11]  /*f010*/  @P0 BRA `(.L_x_297) ;  /* 0xffffff2000bc0947 */ /* 0x001ff6000383ffff */
[----:B------:R-:W-:Y:S05]  /*f020*/  EXIT ;  /* 0x000000000000794d */ /* 0x000fea0003800000 */
.L_x_7:
[----:B------:R-:W2:Y:S01]  /*f030*/  LDL R22, [R1+0x7c] ;  /* 0x00007c0001167983 */ /* 0x000ea20000100800 */
[----:B------:R-:W-:-:S03]  /*f040*/  ULDC.64 UR4, c[0x0][0x650] ;  /* 0x0001940000047ab9 */ /* 0x000fc60000000a00 */
[----:B0-----:R-:W3:Y:S01]  /*f050*/  LDL R23, [R1+0x78] ;  /* 0x0000780001177983 */ /* 0x001ee20000100800 */
[----:B------:R-:W-:Y:S01]  /*f060*/  PRMT R4, RZ, 0x7610, R4 ;  /* 0x00007610ff047816 */ /* 0x000fe20000000004 */
[----:B------:R-:W-:Y:S02]  /*f070*/  IMAD.MOV.U32 R5, RZ, RZ, -0x1 ;  /* 0xffffffffff057424 */ /* 0x000fe400078e00ff */
[----:B------:R-:W-:Y:S02]  /*f080*/  IMAD.MOV.U32 R7, RZ, RZ, -0x1 ;  /* 0xffffffffff077424 */ /* 0x000fe400078e00ff */
[----:B------:R-:W-:Y:S01]  /*f090*/  IMAD.MOV.U32 R6, RZ, RZ, -0x1 ;  /* 0xffffffffff067424 */ /* 0x000fe200078e00ff */
[----:B--2---:R-:W-:-:S04]  /*f0a0*/  ISETP.GE.U32.AND P0, PT, R22, UR4, PT ;  /* 0x0000000416007c0c */ /* 0x004fc8000bf06070 */
[----:B---3--:R-:W-:-:S13]  /*f0b0*/  ISETP.GE.U32.AND.EX P0, PT, R23, UR5, PT, P0 ;  /* 0x0000000517007c0c */ /* 0x008fda000bf06100 */
[----:B------:R-:W-:Y:S05]  /*f0c0*/  @P0 BRA `(.L_x_298) ;  /* 0x00000004002c0947 */ /* 0x000fea0003800000 */
[----:B------:R-:W0:Y:S01]  /*f0d0*/  LDC.64 R14, c[0x0][0x628] ;  /* 0x00018a00ff0e7b82 */ /* 0x000e220000000a00 */
[----:B------:R-:W-:Y:S02]  /*f0e0*/  IMAD.MOV.U32 R8, RZ, RZ, R22 ;  /* 0x000000ffff087224 */ /* 0x000fe400078e0016 */
[----:B------:R-:W-:-:S05]  /*f0f0*/  IMAD.MOV.U32 R9, RZ, RZ, R23 ;  /* 0x000000ffff097224 */ /* 0x000fca00078e0017 */
[----:B------:R-:W1:Y:S08]  /*f100*/  LDC R10, c[0x0][0x630] ;  /* 0x00018c00ff0a7b82 */ /* 0x000e700000000800 */
[----:B------:R-:W2:Y:S01]  /*f110*/  LDC.64 R16, c[0x0][0x620] ;  /* 0x00018800ff107b82 */ /* 0x000ea20000000a00 */
[----:B0-----:R-:W-:-:S04]  /*f120*/  ISETP.NE.U32.AND P0, PT, R14, RZ, PT ;  /* 0x000000ff0e00720c */ /* 0x001fc80003f05070 */
[----:B------:R-:W-:-:S13]  /*f130*/  ISETP.NE.AND.EX P0, PT, R15, RZ, PT, P0 ;  /* 0x000000ff0f00720c */ /* 0x000fda0003f05300 */
[----:B-12---:R-:W-:Y:S05]  /*f140*/  @!P0 BRA `(.L_x_299) ;  /* 0x0000000000288947 */ /* 0x006fea0003800000 */
[----:B------:R-:W0:Y:S02]  /*f150*/  LDC R4, c[0x0][0x634] ;  /* 0x00018d00ff047b82 */ /* 0x000e240000000800 */
[----:B0-----:R-:W-:-:S05]  /*f160*/  IADD3 R9, P0, R22, R4, RZ ;  /* 0x0000000416097210 */ /* 0x001fca0007f1e0ff */
        /* <DEDUP_REMOVED lines=8> */
.L_x_299:
[----:B------:R-:W0:Y:S01]  /*f1f0*/  LDC.64 R20, c[0x0][0x640] ;  /* 0x00019000ff147b82 */ /* 0x000e220000000a00 */
[-CC-:B------:R-:W-:Y:S02]  /*f200*/  SHF.R.U64 R14, R8, R10.reuse, R9.reuse ;  /* 0x0000000a080e7219 */ /* 0x180fe40000001209 */
[----:B------:R-:W-:Y:S02]  /*f210*/  SHF.R.U32.HI R4, RZ, R10, R9 ;  /* 0x0000000aff047219 */ /* 0x000fe40000011609 */
[----:B------:R-:W-:-:S03]  /*f220*/  IADD3 R7, P0, RZ, -R14, RZ ;  /* 0x8000000eff077210 */ /* 0x000fc60007f1e0ff */
[----:B------:R-:W1:Y:S02]  /*f230*/  LDC R8, c[0x0][0x618] ;  /* 0x00018600ff087b82 */ /* 0x000e640000000800 */
[----:B------:R-:W-:Y:S02]  /*f240*/  IMAD.X R5, RZ, RZ, ~R4, P0 ;  /* 0x000000ffff057224 */ /* 0x000fe400000e0e04 */
[----:B------:R-:W-:Y:S02]  /*f250*/  IMAD.MOV.U32 R4, RZ, RZ, R22 ;  /* 0x000000ffff047224 */ /* 0x000fe400078e0016 */
[-C--:B------:R-:W-:Y:S02]  /*f260*/  IMAD R6, R5, R16.reuse, RZ ;  /* 0x0000001005067224 */ /* 0x080fe400078e02ff */
[----:B------:R-:W2:Y:S01]  /*f270*/  LDC R18, c[0x0][0x608] ;  /* 0x00018200ff127b82 */ /* 0x000ea20000000800 */
[----:B------:R-:W-:Y:S02]  /*f280*/  IMAD.MOV.U32 R5, RZ, RZ, R23 ;  /* 0x000000ffff057224 */ /* 0x000fe400078e0017 */
[----:B------:R-:W-:-:S05]  /*f290*/  IMAD.WIDE.U32 R4, R7, R16, R4 ;  /* 0x0000001007047225 */ /* 0x000fca00078e0004 */
[----:B------:R-:W3:Y:S01]  /*f2a0*/  LDC R19, c[0x0][0x658] ;  /* 0x00019600ff137b82 */ /* 0x000ee20000000800 */
[----:B------:R-:W-:Y:S01]  /*f2b0*/  IMAD R7, R7, R17, R6 ;  /* 0x0000001107077224 */ /* 0x000fe200078e0206 */
[----:B0-----:R-:W-:Y:S01]  /*f2c0*/  ISETP.NE.U32.AND P0, PT, R20, RZ, PT ;  /* 0x000000ff1400720c */ /* 0x001fe20003f05070 */
[----:B------:R-:W-:Y:S02]  /*f2d0*/  IMAD.MOV.U32 R6, RZ, RZ, -0x1 ;  /* 0xffffffffff067424 */ /* 0x000fe400078e00ff */
[----:B------:R-:W-:Y:S01]  /*f2e0*/  IMAD.IADD R5, R5, 0x1, R7 ;  /* 0x0000000105057824 */ /* 0x000fe200078e0207 */
[----:B------:R-:W-:Y:S02]  /*f2f0*/  ISETP.NE.AND.EX P0, PT, R21, RZ, PT, P0 ;  /* 0x000000ff1500720c */ /* 0x000fe40003f05300 */
[----:B------:R-:W0:Y:S02]  /*f300*/  LDC R17, c[0x0][0x600] ;  /* 0x00018000ff117b82 */ /* 0x000e240000000800 */
[----:B-1----:R-:W-:-:S02]  /*f310*/  SHF.R.U64 R10, R4, R8, R5 ;  /* 0x00000008040a7219 */ /* 0x002fc40000001205 */
[----:B------:R-:W-:-:S04]  /*f320*/  SHF.R.U32.HI R5, RZ, R8, R5 ;  /* 0x00000008ff057219 */ /* 0x000fc80000011605 */
[----:B------:R-:W1:Y:S01]  /*f330*/  LDC R22, c[0x0][0x648] ;  /* 0x00019200ff167b82 */ /* 0x000e620000000800 */
[-CC-:B--2---:R-:W-:Y:S02]  /*f340*/  SHF.R.U64 R15, R10, R18.reuse, R5.reuse ;  /* 0x000000120a0f7219 */ /* 0x184fe40000001205 */
[----:B------:R-:W-:Y:S01]  /*f350*/  SHF.R.U32.HI R4, RZ, R18, R5 ;  /* 0x00000012ff047219 */ /* 0x000fe20000011605 */
[----:B------:R-:W-:-:S04]  /*f360*/  IMAD.MOV.U32 R18, RZ, RZ, 0x1 ;  /* 0x00000001ff127424 */ /* 0x000fc800078e00ff */
[----:B------:R-:W2:Y:S01]  /*f370*/  LDC R23, c[0x0][0x638] ;  /* 0x00018e00ff177b82 */ /* 0x000ea20000000800 */
[-CC-:B---3--:R-:W-:Y:S02]  /*f380*/  SHF.R.U64 R16, R15, R19.reuse, R4.reuse ;  /* 0x000000130f107219 */ /* 0x188fe40000001204 */
[-C--:B------:R-:W-:Y:S02]  /*f390*/  SHF.L.U32 R6, R6, R19.reuse, RZ ;  /* 0x0000001306067219 */ /* 0x080fe400000006ff */
[----:B------:R-:W-:Y:S01]  /*f3a0*/  SHF.R.U32.HI R5, RZ, R19, R4 ;  /* 0x00000013ff057219 */ /* 0x000fe20000011604 */
[----:B------:R-:W-:Y:S01]  /*f3b0*/  IMAD.MOV.U32 R4, RZ, RZ, R16 ;  /* 0x000000ffff047224 */ /* 0x000fe200078e0010 */
[----:B------:R-:W-:Y:S01]  /*f3c0*/  LOP3.LUT R24, RZ, R6, RZ, 0x33, !PT ;  /* 0x00000006ff187212 */ /* 0x000fe200078e33ff */
[----:B------:R-:W3:Y:S01]  /*f3d0*/  LDC R25, c[0x0][0x610] ;  /* 0x00018400ff197b82 */ /* 0x000ee20000000800 */
[----:B------:R-:W-:Y:S05]  /*f3e0*/  @!P0 BRA `(.L_x_300) ;  /* 0x0000000000288947 */ /* 0x000fea0003800000 */
        /* <DEDUP_REMOVED lines=10> */
.L_x_300:
[----:B-1----:R-:W-:Y:S01]  /*f490*/  SHF.R.U64 R4, R4, R22, R5 ;  /* 0x0000001604047219 */ /* 0x002fe20000001205 */
[----:B0-----:R-:W-:Y:S01]  /*f4a0*/  VIADD R7, R17, 0xffffffff ;  /* 0xffffffff11077836 */ /* 0x001fe20000000000 */
[----:B------:R-:W-:Y:S01]  /*f4b0*/  SHF.L.U32 R18, R18, R19, RZ ;  /* 0x0000001312127219 */ /* 0x000fe200000006ff */
[----:B------:R-:W-:Y:S01]  /*f4c0*/  @P4 IMAD R0, R11, R12, R2 ;  /* 0x0000000c0b004224 */ /* 0x000fe200078e0202 */
[----:B------:R-:W-:Y:S01]  /*f4d0*/  LOP3.LUT R3, R15, R24, RZ, 0xc0, !PT ;  /* 0x000000180f037212 */ /* 0x000fe200078ec0ff */
[----:B------:R-:W-:Y:S01]  /*f4e0*/  IMAD.MOV R5, RZ, RZ, -R4 ;  /* 0x000000ffff057224 */ /* 0x000fe200078e0a04 */
[----:B------:R-:W-:Y:S01]  /*f4f0*/  LOP3.LUT R7, R10, R7, RZ, 0xc0, !PT ;  /* 0x000000070a077212 */ /* 0x000fe200078ec0ff */
[----:B------:R-:W-:Y:S02]  /*f500*/  IMAD.MOV.U32 R6, RZ, RZ, R14 ;  /* 0x000000ffff067224 */ /* 0x000fe400078e000e */
[----:B------:R-:W-:Y:S02]  /*f510*/  IMAD R3, R18, R4, R3 ;  /* 0x0000000412037224 */ /* 0x000fe400078e0203 */
[----:B--2---:R-:W-:-:S02]  /*f520*/  IMAD R2, R5, R23, R16 ;  /* 0x0000001705027224 */ /* 0x004fc400078e0210 */
[----:B---3--:R-:W-:Y:S02]  /*f530*/  IMAD R0, R3, R25, R0 ;  /* 0x0000001903007224 */ /* 0x008fe400078e0200 */
[----:B------:R-:W-:Y:S02]  /*f540*/  IMAD R5, R2, R17, R7 ;  /* 0x0000001102057224 */ /* 0x000fe400078e0207 */
[----:B------:R-:W-:-:S03]  /*f550*/  IMAD.MOV.U32 R4, RZ, RZ, 0x1 ;  /* 0x00000001ff047424 */ /* 0x000fc600078e00ff */
[----:B------:R-:W-:Y:S02]  /*f560*/  SEL R7, R5, R0, !P4 ;  /* 0x0000000005077207 */ /* 0x000fe40006000000 */
[----:B------:R-:W-:-:S07]  /*f570*/  SEL R5, R0, R5, !P4 ;  /* 0x0000000500057207 */ /* 0x000fce0006000000 */
.L_x_298:
[----:B------:R-:W-:-:S08]  /*f580*/  NOP ;  /* 0x0000000000007918 */ /* 0x000fd00000000000 */
[----:B------:R-:W0:-:S00]  /*f590*/  USETMAXREG.DEALLOC.CTAPOOL 0x28 ;  /* 0x00000028000079c8 */ /* 0x000e0000080e0500 */
[----:B------:R-:W-:-:S13]  /*f5a0*/  ISETP.NE.AND P0, PT, RZ, UR8, PT ;  /* 0x00000008ff007c0c */ /* 0x000fda000bf05270 */
[----:B------:R-:W-:Y:S05]  /*f5b0*/  @P0 EXIT ;  /* 0x000000000000094d */ /* 0x000fea0003800000 */
[----:B0-----:R-:W-:Y:S01]  /*f5c0*/  LOP3.LUT P0, RZ, R4, 0xff, RZ, 0xc0, !PT ;  /* 0x000000ff04ff7812 */ /* 0x001fe2000780c0ff */
[----:B------:R-:W-:Y:S02]  /*f5d0*/  IMAD.MOV.U32 R0, RZ, RZ, 0x1 ;  /* 0x00000001ff007424 */ /* 0x000fe400078e00ff */
[----:B------:R-:W-:-:S10]  /*f5e0*/  IMAD.MOV.U32 R8, RZ, RZ, RZ ;  /* 0x000000ffff087224 */ /* 0x000fd400078e00ff */
[----:B------:R-:W-:Y:S05]  /*f5f0*/  @!P0 BRA `(.L_x_301) ;  /* 0x0000000c00b48947 */ /* 0x000fea0003800000 */
[----:B------:R-:W0:Y:S01]  /*f600*/  S2UR UR8, SR_CgaCtaId ;  /* 0x00000000000879c3 */ /* 0x000e220000008800 */
[----:B------:R-:W-:Y:S01]  /*f610*/  ULDC UR11, c[0x0][0x658] ;  /* 0x00019600000b7ab9 */ /* 0x000fe20000000800 */
[----:B------:R-:W-:Y:S01]  /*f620*/  UMOV UR12, 0xffffffff ;  /* 0xffffffff000c7882 */ /* 0x000fe20000000000 */
[----:B------:R-:W-:Y:S01]  /*f630*/  ULDC UR4, c[0x0][0x28c] ;  /* 0x0000a30000047ab9 */ /* 0x000fe20000000800 */
[----:B------:R-:W-:Y:S01]  /*f640*/  USHF.L.U32 UR12, UR12, UR11, URZ ;  /* 0x0000000b0c0c7299 */ /* 0x000fe2000800063f */
[----:B------:R-:W-:Y:S01]  /*f650*/  BSSY B0, `(.L_x_301) ;  /* 0x00000e7000007945 */ /* 0x000fe20003800000 */
[----:B------:R-:W-:Y:S01]  /*f660*/  UIADD3 UR19, UR4, 0x7f, URZ ;  /* 0x0000007f04137890 */ /* 0x000fe2000fffe03f */
[----:B------:R-:W-:Y:S01]  /*f670*/  IMAD.MOV.U32 R9, RZ, RZ, 0x1 ;  /* 0x00000001ff097424 */ /* 0x000fe200078e00ff */
[----:B------:R-:W-:Y:S01]  /*f680*/  ULDC UR5, c[0x0][0x600] ;  /* 0x0001800000057ab9 */ /* 0x000fe20000000800 */
[----:B------:R-:W-:Y:S01]  /*f690*/  UMOV UR21, 0x1 ;  /* 0x0000000100157882 */ /* 0x000fe20000000000 */
[----:B------:R-:W-:Y:S01]  /*f6a0*/  ULOP3.LUT UR14, URZ, UR12, URZ, 0x33, !UPT ;  /* 0x0000000c3f0e7292 */ /* 0x000fe2000f8e333f */
[----:B------:R-:W-:Y:S01]  /*f6b0*/  IMAD.MOV.U32 R0, RZ, RZ, 0x1 ;  /* 0x00000001ff007424 */ /* 0x000fe200078e00ff */
[----:B------:R-:W-:Y:S01]  /*f6c0*/  ULDC UR9, c[0x0][0xc] ;  /* 0x0000030000097ab9 */ /* 0x000fe20000000800 */
[----:B------:R-:W-:Y:S01]  /*f6d0*/  UIADD3 UR4, UR5, -0x1, URZ ;  /* 0xffffffff05047890 */ /* 0x000fe2000fffe03f */
[----:B------:R-:W-:Y:S01]  /*f6e0*/  IMAD.MOV.U32 R8, RZ, RZ, RZ ;  /* 0x000000ffff087224 */ /* 0x000fe200078e00ff */
[----:B------:R-:W-:-:S02]  /*f6f0*/  USHF.R.S32.HI UR20, URZ, 0x1f, UR19 ;  /* 0x0000001f3f147899 */ /* 0x000fc40008011413 */
[----:B------:R-:W-:Y:S01]  /*f700*/  USHF.L.U32 UR5, UR21, UR11, URZ ;  /* 0x0000000b15057299 */ /* 0x000fe2000800063f */
[----:B------:R-:W-:Y:S01]  /*f710*/  ULDC UR16, c[0x0][0x10] ;  /* 0x0000040000107ab9 */ /* 0x000fe20000000800 */
[----:B------:R-:W-:Y:S01]  /*f720*/  ULEA.HI UR19, UR20, UR19, URZ, 0x7 ;  /* 0x0000001314137291 */ /* 0x000fe2000f8f383f */
[----:B------:R-:W-:Y:S01]  /*f730*/  ULDC UR18, c[0x0][0x14] ;  /* 0x0000050000127ab9 */ /* 0x000fe20000000800 */
[----:B------:R-:W-:Y:S01]  /*f740*/  UMOV UR22, 0x11 ;  /* 0x0000001100167882 */ /* 0x000fe20000000000 */
[----:B0-----:R-:W-:Y:S02]  /*f750*/  USHF.R.U32.HI UR28, URZ, 0x2, UR8 ;  /* 0x000000023f1c7899 */ /* 0x001fe40008011608 */
[----:B------:R-:W-:Y:S02]  /*f760*/  ULOP3.LUT UR10, UR8, 0x3, URZ, 0xc0, !UPT ;  /* 0x00000003080a7892 */ /* 0x000fe4000f8ec03f */
[----:B------:R-:W-:Y:S02]  /*f770*/  USHF.L.U32 UR7, UR8, 0x5, URZ ;  /* 0x0000000508077899 */ /* 0x000fe4000800063f */
[----:B------:R-:W-:-:S02]  /*f780*/  USHF.L.U32 UR6, UR8, 0xc, URZ ;  /* 0x0000000c08067899 */ /* 0x000fc4000800063f */
[----:B------:R-:W-:Y:S02]  /*f790*/  ULOP3.LUT UR8, UR8, 0xfffffffc, URZ, 0xc0, !UPT ;  /* 0xfffffffc08087892 */ /* 0x000fe4000f8ec03f */
[----:B------:R-:W-:Y:S02]  /*f7a0*/  UISETP.GT.U32.AND UP0, UPT, UR10, 0xffff, UPT ;  /* 0x0000ffff0a00788c */ /* 0x000fe4000bf04070 */
[----:B------:R-:W-:Y:S02]  /*f7b0*/  ULOP3.LUT UR12, UR8, 0x1, URZ, 0xfc, !UPT ;  /* 0x00000001080c7892 */ /* 0x000fe4000f8efc3f */
[----:B------:R-:W-:Y:S02]  /*f7c0*/  ULOP3.LUT UR15, UR8, 0x2, URZ, 0xfc, !UPT ;  /* 0x00000002080f7892 */ /* 0x000fe4000f8efc3f */
[----:B------:R-:W-:Y:S02]  /*f7d0*/  USHF.L.U32 UR11, UR21, UR8, URZ ;  /* 0x00000008150b7299 */ /* 0x000fe4000800063f */
[----:B------:R-:W-:-:S02]  /*f7e0*/  ULOP3.LUT UR17, UR8, 0x3, URZ, 0xfc, !UPT ;  /* 0x0000000308117892 */ /* 0x000fc4000f8efc3f */
[----:B------:R-:W-:Y:S02]  /*f7f0*/  UIMAD.WIDE.U32 UR8, UR9, UR16, URZ ;  /* 0x00000010090872a5 */ /* 0x000fe4000f8e003f */
[----:B------:R-:W-:Y:S02]  /*f800*/  USHF.L.U32 UR12, UR21, UR12, URZ ;  /* 0x0000000c150c7299 */ /* 0x000fe4000800063f */
[----:B------:R-:W-:Y:S02]  /*f810*/  USHF.L.U32 UR16, UR21, UR15, URZ ;  /* 0x0000000f15107299 */ /* 0x000fe4000800063f */
[----:B------:R-:W-:Y:S02]  /*f820*/  USEL UR10, UR10, 0xffff, !UP0 ;  /* 0x0000ffff0a0a7887 */ /* 0x000fe4000c000000 */
[----:B------:R-:W-:Y:S02]  /*f830*/  USHF.L.U32 UR17, UR21, UR17, URZ ;  /* 0x0000001115117299 */ /* 0x000fe4000800063f */
[----:B------:R-:W-:-:S02]  /*f840*/  UIMAD.WIDE.U32 UR24, UR8, UR18, URZ ;  /* 0x00000012081872a5 */ /* 0x000fc4000f8e003f */
[----:B------:R-:W-:Y:S02]  /*f850*/  UIMAD UR20, UR9, UR18, URZ ;  /* 0x00000012091472a4 */ /* 0x000fe4000f8e023f */
[----:B------:R-:W-:Y:S02]  /*f860*/  USHF.R.S32.HI UR15, URZ, 0x7, UR19 ;  /* 0x000000073f0f7899 */ /* 0x000fe40008011413 */
[----:B------:R-:W-:Y:S02]  /*f870*/  ULOP3.LUT UR11, UR16, UR11, UR12, 0xfe, !UPT ;  /* 0x0000000b100b7292 */ /* 0x000fe4000f8efe0c */
[----:B------:R-:W-:Y:S02]  /*f880*/  ULOP3.LUT UR10, UR10, 0xffff, URZ, 0xc0, !UPT ;  /* 0x0000ffff0a0a7892 */ /* 0x000fe4000f8ec03f */
[----:B------:R-:W-:Y:S02]  /*f890*/  ULOP3.LUT UR27, UR13, 0x2, URZ, 0xfc, !UPT ;  /* 0x000000020d1b7892 */ /* 0x000fe4000f8efc3f */
[----:B------:R-:W-:-:S02]  /*f8a0*/  ULOP3.LUT UR7, UR7, 0x60, URZ, 0xc0, !UPT ;  /* 0x0000006007077892 */ /* 0x000fc4000f8ec03f */
[----:B------:R-:W-:Y:S02]  /*f8b0*/  ULOP3.LUT UR6, UR6, 0x3000, URZ, 0xc0, !UPT ;  /* 0x0000300006067892 */ /* 0x000fe4000f8ec03f */
[----:B------:R-:W-:Y:S02]  /*f8c0*/  UIADD3 UR20, UR25, UR20, URZ ;  /* 0x0000001419147290 */ /* 0x000fe4000fffe03f */
[----:B------:R-:W-:Y:S02]  /*f8d0*/  ULOP3.LUT UR21, UR11, UR17, URZ, 0xfc, !UPT ;  /* 0x000000110b157292 */ /* 0x000fe4000f8efc3f */
[----:B------:R-:W-:Y:S02]  /*f8e0*/  USHF.L.U32 UR22, UR22, UR10, URZ ;  /* 0x0000000a16167299 */ /* 0x000fe4000800063f */
[----:B------:R-:W-:Y:S01]  /*f8f0*/  UIADD3 UR31, UR15, 0x1, URZ ;  /* 0x000000010f1f7890 */ /* 0x000fe2000fffe03f */
[----:B------:R-:W-:-:S11]  /*f900*/  ULDC.64 UR32, c[0x0][0x198] ;  /* 0x0000660000207ab9 */ /* 0x000fd60000000a00 */
.L_x_312:
[----:B------:R-:W-:-:S03]  /*f910*/  UMOV UR8, 0xffffffff ;  /* 0xffffffff00087882 */ /* 0x000fc60000000000 */
[----:B------:R-:W-:Y:S05]  /*f920*/  BRA.DIV UR8, `(.L_x_302) ;  /* 0x0000000e08e47947 */ /* 0x000fea000b800000 */
[----:B------:R-:W-:-:S13]  /*f930*/  ELECT P0, URZ, PT ;  /* 0x00000000003f782f */ /* 0x000fda0003800000 */
.L_x_323:
[----:B------:R-:W0:Y:S01]  /*f940*/  LDC R2, c[0x0][0x28c] ;  /* 0x0000a300ff027b82 */ /* 0x000e220000000800 */
[----:B------:R-:W-:Y:S01]  /*f950*/  BSSY B1, `(.L_x_303) ;  /* 0x000003d000017945 */ /* 0x000fe20003800000 */
[----:B0-----:R-:W-:-:S13]  /*f960*/  ISETP.LT.OR P0, PT, R2, 0x1, !P0 ;  /* 0x000000010200780c */ /* 0x001fda0004701670 */
[----:B------:R-:W-:Y:S05]  /*f970*/  @P0 BRA `(.L_x_304) ;  /* 0x0000000000e80947 */ /* 0x000fea0003800000 */
[----:B------:R-:W-:Y:S01]  /*f980*/  LEA R5, R5, UR28, 0x1 ;  /* 0x0000001c05057c11 */ /* 0x000fe2000f8e08ff */
[----:B------:R-:W-:Y:S01]  /*f990*/  IMAD.MOV.U32 R13, RZ, RZ, RZ ;  /* 0x000000ffff0d7224 */ /* 0x000fe200078e00ff */
[----:B------:R-:W-:Y:S01]  /*f9a0*/  LEA R7, R7, UR7, 0x7 ;  /* 0x0000000707077c11 */ /* 0x000fe2000f8e38ff */
[----:B------:R-:W-:Y:S02]  /*f9b0*/  IMAD.U32 R14, RZ, RZ, UR31 ;  /* 0x0000001fff0e7e24 */ /* 0x000fe4000f8e00ff */
[----:B------:R-:W-:Y:S02]  /*f9c0*/  IMAD.MOV.U32 R2, RZ, RZ, R0 ;  /* 0x000000ffff027224 */ /* 0x000fe400078e0000 */
[----:B------:R-:W-:Y:S02]  /*f9d0*/  IMAD.MOV.U32 R3, RZ, RZ, R8 ;  /* 0x000000ffff037224 */ /* 0x000fe400078e0008 */
[----:B------:R-:W-:-:S07]  /*f9e0*/  IMAD.SHL.U32 R10, R5, 0x80, RZ ;  /* 0x00000080050a7824 */ /* 0x000fce00078e00ff */
.L_x_307:
[----:B------:R-:W0:Y:S01]  /*f9f0*/  S2R R5, SR_CgaCtaId ;  /* 0x0000000000057919 */ /* 0x000e220000008800 */
[----:B------:R-:W-:Y:S01]  /*fa00*/  MOV R4, 0x400 ;  /* 0x0000040000047802 */ /* 0x000fe20000000f00 */
[----:B------:R-:W1:Y:S03]  /*fa10*/  S2R R15, SR_TID.X ;  /* 0x00000000000f7919 */ /* 0x000e660000002100 */
[----:B0-----:R-:W-:Y:S02]  /*fa20*/  LEA R12, R5, R4, 0x18 ;  /* 0x00000004050c7211 */ /* 0x001fe400078ec0ff */
[----:B------:R-:W-:Y:S02]  /*fa30*/  SHF.L.U32 R4, R2, 0x1f, RZ ;  /* 0x0000001f02047819 */ /* 0x000fe400000006ff */
[----:B-1----:R-:W-:Y:S01]  /*fa40*/  LOP3.LUT P1, RZ, R15, 0x7f, RZ, 0xc0, !PT ;  /* 0x0000007f0fff7812 */ /* 0x002fe2000782c0ff */
[----:B------:R-:W-:-:S04]  /*fa50*/  IMAD R11, R3, 0x8, R12 ;  /* 0x00000008030b7824 */ /* 0x000fc800078e020c */
[----:B------:R-:W0:Y:S08]  /*fa60*/  SYNCS.PHASECHK.TRANS64.TRYWAIT P0, [R11+URZ+0x20], R4 ;  /* 0x000020040b0075a7 */ /* 0x000e30000800017f */
[----:B------:R-:W1:Y:S01]  /*fa70*/  @!P1 LDC R5, c[0x0][0x500] ;  /* 0x00014000ff059b82 */ /* 0x000e620000000800 */
[----:B0-----:R-:W-:Y:S05]  /*fa80*/  @!P0 BRA `(.L_x_305) ;  /* 0x0000000c00ac8947 */ /* 0x001fea0003800000 */
.L_x_324:
[----:B------:R-:W-:Y:S01]  /*fa90*/  UPRMT UR8, UR27, 0x9910, URZ ;  /* 0x000099101b087896 */ /* 0x000fe2000800003f */
[----:B-1----:R1:W-:Y:S03]  /*faa0*/  @!P1 SYNCS.ARRIVE.TRANS64 RZ, [R11+URZ], R5 ;  /* 0x000000050bff99a7 */ /* 0x0023e6000800003f */
[----:B------:R-:W-:-:S06]  /*fab0*/  UISETP.NE.AND UP0, UPT, UR8, 0x2, UPT ;  /* 0x000000020800788c */ /* 0x000fcc000bf05270 */
[----:B------:R-:W-:-:S13]  /*fac0*/  PLOP3.LUT P0, PT, PT, PT, UP0, 0x80, 0x0 ;  /* 0x000000000000781c */ /* 0x000fda0003f0f008 */
[----:B-1----:R-:W-:Y:S05]  /*fad0*/  @P0 BRA `(.L_x_306) ;  /* 0x0000000000040947 */ /* 0x002fea0003800000 */
[----:B------:R-:W-:Y:S01]  /*fae0*/  BPT.TRAP 0x1 ;  /* 0x000000040000795c */ /* 0x000fe20000300000 */
.L_x_306:
[C---:B0-----:R-:W-:Y:S01]  /*faf0*/  LEA R4, R3.reuse, UR28, 0x1 ;  /* 0x0000001c03047c11 */ /* 0x041fe2000f8e08ff */
[----:B------:R-:W-:Y:S01]  /*fb00*/  VIADD R14, R14, 0xffffffff ;  /* 0xffffffff0e0e7836 */ /* 0x000fe20000000000 */
[----:B------:R-:W-:Y:S01]  /*fb10*/  R2UR UR11, R3 ;  /* 0x00000000030b72ca */ /* 0x000fe200000e0000 */
[----:B------:R-:W-:Y:S01]  /*fb20*/  UIADD3 UR16, UP0, UR32, 0xf0, URZ ;  /* 0x000000f020107890 */ /* 0x000fe2000ff1e03f */
[----:B------:R-:W-:Y:S01]  /*fb30*/  R2UR UR26, R12 ;  /* 0x000000000c1a72ca */ /* 0x000fe200000e0000 */
[----:B------:R-:W-:Y:S01]  /*fb40*/  IMAD.U32 R4, R4, 0x4000, R12 ;  /* 0x0000400004047824 */ /* 0x000fe200078e000c */
[----:B------:R-:W-:Y:S01]  /*fb50*/  R2UR UR29, R10 ;  /* 0x000000000a1d72ca */ /* 0x000fe200000e0000 */
[----:B------:R-:W-:Y:S01]  /*fb60*/  UIADD3 UR34, UP1, UR32, 0x1f0, URZ ;  /* 0x000001f020227890 */ /* 0x000fe2000ff3e03f */
[----:B------:R-:W-:Y:S01]  /*fb70*/  R2UR UR9, R11 ;  /* 0x000000000b0972ca */ /* 0x000fe200000e0000 */
[----:B------:R-:W-:Y:S01]  /*fb80*/  UIADD3.X UR17, URZ, UR33, URZ, UP0, !UPT ;  /* 0x000000213f117290 */ /* 0x000fe200087fe43f */
[----:B------:R-:W-:Y:S01]  /*fb90*/  R2UR UR8, R4 ;  /* 0x00000000040872ca */ /* 0x000fe200000e0000 */
[----:B------:R-:W-:Y:S01]  /*fba0*/  UPRMT UR23, URZ, 0x5410, UR22 ;  /* 0x000054103f177896 */ /* 0x000fe20008000016 */
[----:B------:R-:W-:Y:S01]  /*fbb0*/  R2UR UR10, R13 ;  /* 0x000000000d0a72ca */ /* 0x000fe200000e0000 */
[----:B------:R-:W-:Y:S01]  /*fbc0*/  VIADD R3, R3, 0x1 ;  /* 0x0000000103037836 */ /* 0x000fe20000000000 */
[----:B------:R-:W-:Y:S01]  /*fbd0*/  R2UR UR12, R6 ;  /* 0x00000000060c72ca */ /* 0x000fe200000e0000 */
[----:B------:R-:W-:Y:S01]  /*fbe0*/  ULEA UR11, UR11, UR6, 0xe ;  /* 0x000000060b0b7291 */ /* 0x000fe2000f8e703f */
[----:B------:R-:W-:Y:S01]  /*fbf0*/  R2UR UR30, R7 ;  /* 0x00000000071e72ca */ /* 0x000fe200000e0000 */
[----:B------:R-:W-:Y:S01]  /*fc00*/  UPRMT UR36, URZ, 0x5410, UR21 ;  /* 0x000054103f247896 */ /* 0x000fe20008000015 */
[----:B------:R-:W-:Y:S01]  /*fc10*/  ISETP.GT.AND P1, PT, R14, 0x1, PT ;  /* 0x000000010e00780c */ /* 0x000fe20003f24270 */
[----:B------:R-:W-:Y:S01]  /*fc20*/  UIADD3 UR26, UR26, 0x20100, UR11 ;  /* 0x000201001a1a7890 */ /* 0x000fe2000fffe00b */
[----:B------:R-:W-:Y:S01]  /*fc30*/  ISETP.NE.AND P0, PT, R3, 0x4, PT ;  /* 0x000000040300780c */ /* 0x000fe20003f05270 */
[----:B------:R-:W-:Y:S01]  /*fc40*/  UIADD3.X UR35, URZ, UR33, URZ, UP1, !UPT ;  /* 0x000000213f237290 */ /* 0x000fe20008ffe43f */
[----:B------:R-:W-:Y:S01]  /*fc50*/  VIADD R13, R13, 0x80 ;  /* 0x000000800d0d7836 */ /* 0x000fe20000000000 */
[----:B------:R-:W-:Y:S01]  /*fc60*/  UIADD3 UR8, UR8, 0x100, URZ ;  /* 0x0000010008087890 */ /* 0x000fe2000fffe03f */
[----:B------:R-:W-:Y:S01]  /*fc70*/  SEL R5, RZ, 0x1, P0 ;  /* 0x00000001ff057807 */ /* 0x000fe20000000000 */
[----:B------:R-:W-:Y:S01]  /*fc80*/  UMOV UR18, 0x0 ;  /* 0x0000000000127882 */ /* 0x000fe20000000000 */
[----:B------:R-:W-:Y:S01]  /*fc90*/  UMOV UR19, 0x10000000 ;  /* 0x1000000000137882 */ /* 0x000fe20000000000 */
[----:B------:R-:W-:Y:S01]  /*fca0*/  UMOV UR11, UR29 ;  /* 0x0000001d000b7c82 */ /* 0x000fe20008000000 */
[----:B------:R-:W-:-:S02]  /*fcb0*/  LOP3.LUT R2, R2, R5, RZ, 0x3c, !PT ;  /* 0x0000000502027212 */ /* 0x000fc400078e3cff */
[----:B------:R-:W-:Y:S02]  /*fcc0*/  SEL R3, R3, RZ, P0 ;  /* 0x000000ff03037207 */ /* 0x000fe40000000000 */
[----:B------:R0:W-:Y:S02]  /*fcd0*/  UTMALDG.3D.MULTICAST [UR8], [UR16], UR23, desc[UR18] ;  /* 0x00001208100073b4 */ /* 0x0001e40008011817 */
[----:B0-----:R-:W-:Y:S01]  /*fce0*/  UMOV UR8, UR26 ;  /* 0x0000001a00087c82 */ /* 0x001fe20008000000 */
[----:B------:R-:W-:Y:S02]  /*fcf0*/  UMOV UR11, UR30 ;  /* 0x0000001e000b7c82 */ /* 0x000fe40008000000 */
[----:B------:R0:W-:Y:S02]  /*fd00*/  UTMALDG.3D.MULTICAST [UR8], [UR34], UR36, desc[UR18] ;  /* 0x00001208220073b4 */ /* 0x0001e40008011824 */
[----:B0-----:R-:W-:Y:S05]  /*fd10*/  @P1 BRA `(.L_x_307) ;  /* 0xfffffffc00341947 */ /* 0x001fea000383ffff */
.L_x_304:
[----:B------:R-:W-:Y:S05]  /*fd20*/  BSYNC B1 ;  /* 0x0000000000017941 */ /* 0x000fea0003800000 */
.L_x_303:
[----:B------:R-:W2:Y:S01]  /*fd30*/  LDL.LU R15, [R1+0x78] ;  /* 0x00007800010f7983 */ /* 0x000ea20000300800 */
[----:B------:R-:W-:Y:S01]  /*fd40*/  LOP3.LUT P2, RZ, R9, 0xff, RZ, 0xc0, !PT ;  /* 0x000000ff09ff7812 */ /* 0x000fe2000784c0ff */
[----:B------:R-:W-:Y:S01]  /*fd50*/  VIADD R8, R8, UR15 ;  /* 0x0000000f08087c36 */ /* 0x000fe20008000000 */
[----:B------:R-:W-:Y:S01]  /*fd60*/  ULDC.64 UR8, c[0x0][0x650] ;  /* 0x0001940000087ab9 */ /* 0x000fe20000000a00 */
[----:B------:R-:W3:Y:S01]  /*fd70*/  LDL.LU R12, [R1+0x7c] ;  /* 0x00007c00010c7983 */ /* 0x000ee20000300800 */
[----:B------:R-:W-:Y:S01]  /*fd80*/  IMAD.U32 R5, RZ, RZ, UR15 ;  /* 0x0000000fff057e24 */ /* 0x000fe2000f8e00ff */
[----:B------:R-:W-:Y:S01]  /*fd90*/  BSSY B1, `(.L_x_308) ;  /* 0x0000070000017945 */ /* 0x000fe20003800000 */
[----:B------:R-:W-:Y:S01]  /*fda0*/  ISETP.GT.U32.AND P0, PT, R8, 0x3, PT ;  /* 0x000000030800780c */ /* 0x000fe20003f04070 */
[----:B------:R-:W-:Y:S01]  /*fdb0*/  IMAD.MOV.U32 R7, RZ, RZ, -0x1 ;  /* 0xffffffffff077424 */ /* 0x000fe200078e00ff */
[----:B------:R-:W-:Y:S01]  /*fdc0*/  SHF.R.U32.HI R2, RZ, 0x2, R8 ;  /* 0x00000002ff027819 */ /* 0x000fe20000011608 */
[----:B------:R-:W-:Y:S01]  /*fdd0*/  IMAD.MOV.U32 R6, RZ, RZ, -0x1 ;  /* 0xffffffffff067424 */ /* 0x000fe200078e00ff */
[----:B------:R-:W-:Y:S01]  /*fde0*/  ISETP.LT.U32.AND P0, PT, R5, 0x4, P0 ;  /* 0x000000040500780c */ /* 0x000fe20000701070 */
[----:B------:R-:W-:Y:S01]  /*fdf0*/  IMAD.MOV.U32 R5, RZ, RZ, -0x1 ;  /* 0xffffffffff057424 */ /* 0x000fe200078e00ff */
[----:B------:R-:W-:Y:S01]  /*fe00*/  LOP3.LUT R2, R2, 0x1, RZ, 0xc0, !PT ;  /* 0x0000000102027812 */ /* 0x000fe200078ec0ff */
[----:B------:R-:W0:Y:S01]  /*fe10*/  @P2 S2R R4, SR_CgaCtaId ;  /* 0x0000000000042919 */ /* 0x000e220000008800 */
[----:B------:R-:W-:-:S02]  /*fe20*/  @P2 MOV R3, 0x400 ;  /* 0x0000040000032802 */ /* 0x000fc40000000f00 */
[----:B------:R-:W-:Y:S01]  /*fe30*/  ISETP.NE.U32.AND P1, PT, R2, 0x1, PT ;  /* 0x000000010200780c */ /* 0x000fe20003f25070 */
[----:B------:R-:W-:Y:S01]  /*fe40*/  IMAD.U32 R2, RZ, RZ, UR15 ;  /* 0x0000000fff027e24 */ /* 0x000fe2000f8e00ff */
[----:B------:R-:W-:Y:S02]  /*fe50*/  LOP3.LUT R8, R8, 0x3, RZ, 0xc0, !PT ;  /* 0x0000000308087812 */ /* 0x000fe400078ec0ff */
[----:B------:R-:W-:Y:S02]  /*fe60*/  PRMT R9, RZ, 0x7610, R9 ;  /* 0x00007610ff097816 */ /* 0x000fe40000000009 */
[----:B------:R-:W-:-:S04]  /*fe70*/  ISETP.GT.U32.AND P1, PT, R2, 0x3, !P1 ;  /* 0x000000030200780c */ /* 0x000fc80004f24070 */
[----:B------:R-:W-:Y:S02]  /*fe80*/  SEL R2, RZ, 0x1, !P1 ;  /* 0x00000001ff027807 */ /* 0x000fe40004800000 */
[----:B0-----:R-:W-:-:S04]  /*fe90*/  @P2 LEA R3, R4, R3, 0x18 ;  /* 0x0000000304032211 */ /* 0x001fc800078ec0ff */
[----:B------:R0:W-:Y:S02]  /*fea0*/  @P2 SYNCS.ARRIVE.TRANS64.A1T0 RZ, [R3+URZ+0x58], RZ ;  /* 0x000058ff03ff29a7 */ /* 0x0001e4000810003f */
[----:B0-----:R-:W-:-:S04]  /*feb0*/  SEL R3, RZ, 0x1, !P0 ;  /* 0x00000001ff037807 */ /* 0x001fc80004000000 */
[----:B------:R-:W-:Y:S02]  /*fec0*/  LOP3.LUT R0, R2, R0, R3, 0x96, !PT ;  /* 0x0000000002007212 */ /* 0x000fe400078e9603 */
[----:B------:R-:W-:Y:S02]  /*fed0*/  PRMT R2, RZ, 0x7610, R2 ;  /* 0x00007610ff027816 */ /* 0x000fe40000000002 */
[----:B---3--:R-:W-:-:S04]  /*fee0*/  IADD3 R12, P2, R12, UR24, RZ ;  /* 0x000000180c0c7c10 */ /* 0x008fc8000ff5e0ff */
[----:B--2---:R-:W-:Y:S01]  /*fef0*/  IADD3.X R15, R15, UR20, RZ, P2, !PT ;  /* 0x000000140f0f7c10 */ /* 0x004fe200097fe4ff */
[----:B------:R0:W-:Y:S01]  /*ff00*/  STL [R1+0x7c], R12 ;  /* 0x00007c0c01007387 */ /* 0x0001e20000100800 */
[----:B------:R-:W-:-:S03]  /*ff10*/  ISETP.GE.U32.AND P2, PT, R12, UR8, PT ;  /* 0x000000080c007c0c */ /* 0x000fc6000bf46070 */
[----:B------:R0:W-:Y:S01]  /*ff20*/  STL [R1+0x78], R15 ;  /* 0x0000780f01007387 */ /* 0x0001e20000100800 */
[----:B------:R-:W-:-:S13]  /*ff30*/  ISETP.GE.U32.AND.EX P0, PT, R15, UR9, PT, P2 ;  /* 0x000000090f007c0c */ /* 0x000fda000bf06120 */
[----:B0-----:R-:W-:Y:S05]  /*ff40*/  @P0 BRA `(.L_x_309) ;  /* 0x0000000400500947 */ /* 0x001fea0003800000 */
[----:B------:R-:W-:Y:S01]  /*ff50*/  ULDC.64 UR8, c[0x0][0x628] ;  /* 0x00018a0000087ab9 */ /* 0x000fe20000000a00 */
[----:B------:R-:W0:Y:S01]  /*ff60*/  S2R R11, SR_CTAID.X ;  /* 0x00000000000b7919 */ /* 0x000e220000002500 */
[----:B------:R-:W-:Y:S01]  /*ff70*/  ISETP.NE.U32.AND P0, PT, RZ, UR8, PT ;  /* 0x00000008ff007c0c */ /* 0x000fe2000bf05070 */
[----:B------:R-:W-:Y:S01]  /*ff80*/  ULDC UR11, c[0x0][0x630] ;  /* 0x00018c00000b7ab9 */ /* 0x000fe20000000800 */
[----:B------:R-:W-:Y:S01]  /*ff90*/  IMAD.MOV.U32 R2, RZ, RZ, R12 ;  /* 0x000000ffff027224 */ /* 0x000fe200078e000c */
[----:B------:R-:W1:Y:S01]  /*ffa0*/  S2R R10, SR_CTAID.Y ;  /* 0x00000000000a7919 */ /* 0x000e620000002600 */
[----:B------:R-:W-:Y:S01]  /*ffb0*/  ISETP.NE.AND.EX P0, PT, RZ, UR9, PT, P0 ;  /* 0x00000009ff007c0c */ /* 0x000fe2000bf05300 */
[----:B------:R-:W-:-:S12]  /*ffc0*/  IMAD.MOV.U32 R3, RZ, RZ, R15 ;  /* 0x000000ffff037224 */ /* 0x000fd800078e000f */
[----:B------:R-:W-:Y:S05]  /*ffd0*/  @!P0 BRA `(.L_x_310) ;  /* 0x0000000000288947 */ /* 0x000fea0003800000 */
[----:B------:R-:W-:Y:S02]  /*ffe0*/  ULDC UR10, c[0x0][0x634] ;  /* 0x00018d00000a7ab9 */ /* 0x000fe40000000800 */
[----:B------:R-:W-:-:S05]  /*fff0*/  IADD3 R7, P0, R12, UR10, RZ ;  /* 0x0000000a0c077c10 */ /* 0x000fca000ff1e0ff */
[----:B------:R-:W-:-:S04]  /*10000*/  IMAD.X R13, RZ, RZ, R15, P0 ;  /* 0x000000ffff0d7224 */ /* 0x000fc800000e060f */
[----:B------:R-:W-:-:S04]  /*10010*/  IMAD.WIDE.U32 R4, R13, UR8, RZ ;  /* 0x000000080d047c25 */ /* 0x000fc8000f8e00ff */
[----:B------:R-:W-:-:S04]  /*10020*/  IMAD.WIDE.U32 R4, P0, R7, UR9, R4 ;  /* 0x0000000907047c25 */ /* 0x000fc8000f800004 */
[----:B------:R-:W-:-:S04]  /*10030*/  IMAD.WIDE.U32 R6, R7, UR8, RZ ;  /* 0x0000000807067c25 */ /* 0x000fc8000f8e00ff */
[----:B------:R-:W-:Y:S01]  /*10040*/  IMAD.X R3, RZ, RZ, RZ, P0 ;  /* 0x000000ffff037224 */ /* 0x000fe200000e06ff */
[----:B------:R-:W-:Y:S01]  /*10050*/  IADD3 RZ, P0, R7, R4, RZ ;  /* 0x0000000407ff7210 */ /* 0x000fe20007f1e0ff */
[----:B------:R-:W-:-:S04]  /*10060*/  IMAD.MOV.U32 R2, RZ, RZ, R5 ;  /* 0x000000ffff027224 */ /* 0x000fc800078e0005 */
[----:B------:R-:W-:-:S08]  /*10070*/  IMAD.WIDE.U32.X R2, R13, UR9, R2, P0 ;  /* 0x000000090d027c25 */ /* 0x000fd000080e0402 */
.L_x_310:
[--C-:B------:R-:W-:Y:S01]  /*10080*/  SHF.R.U64 R6, R2, UR11, R3.reuse ;  /* 0x0000000b02067c19 */ /* 0x100fe20008001203 */
[----:B------:R-:W-:Y:S01]  /*10090*/  ULDC.64 UR8, c[0x0][0x620] ;  /* 0x0001880000087ab9 */ /* 0x000fe20000000a00 */
[----:B------:R-:W-:Y:S01]  /*100a0*/  SHF.R.U32.HI R2, RZ, UR11, R3 ;  /* 0x0000000bff027c19 */ /* 0x000fe20008011603 */
[----:B------:R-:W-:Y:S01]  /*100b0*/  IMAD.MOV.U32 R3, RZ, RZ, R15 ;  /* 0x000000ffff037224 */ /* 0x000fe200078e000f */
[----:B------:R-:W-:Y:S01]  /*100c0*/  IADD3 R5, P0, RZ, -R6, RZ ;  /* 0x80000006ff057210 */ /* 0x000fe20007f1e0ff */
[----:B------:R-:W2:Y:S01]  /*100d0*/  LDC R16, c[0x0][0x144] ;  /* 0x00005100ff107b82 */ /* 0x000ea20000000800 */
[----:B0-----:R-:W-:Y:S01]  /*100e0*/  I2FP.F32.U32 R7, R11 ;  /* 0x0000000b00077245 */ /* 0x001fe20000201000 */
[----:B------:R-:W-:Y:S01]  /*100f0*/  ULDC.64 UR16, c[0x0][0x640] ;  /* 0x0001900000107ab9 */ /* 0x000fe20000000a00 */
[----:B------:R-:W-:Y:S01]  /*10100*/  ULDC UR10, c[0x0][0x608] ;  /* 0x00018200000a7ab9 */ /* 0x000fe20000000800 */
[----:B------:R-:W-:Y:S01]  /*10110*/  IMAD.X R2, RZ, RZ, ~R2, P0 ;  /* 0x000000ffff027224 */ /* 0x000fe200000e0e02 */
[----:B------:R-:W-:-:S03]  /*10120*/  ISETP.NE.U32.AND P0, PT, RZ, UR16, PT ;  /* 0x00000010ff007c0c */ /* 0x000fc6000bf05070 */
[----:B------:R-:W-:Y:S01]  /*10130*/  IMAD R4, R2, UR8, RZ ;  /* 0x0000000802047c24 */ /* 0x000fe2000f8e02ff */
[----:B------:R-:W0:Y:S01]  /*10140*/  LDC R13, c[0x0][0x148] ;  /* 0x00005200ff0d7b82 */ /* 0x000e220000000800 */
[----:B------:R-:W-:Y:S01]  /*10150*/  IMAD.MOV.U32 R2, RZ, RZ, R12 ;  /* 0x000000ffff027224 */ /* 0x000fe200078e000c */
[----:B------:R-:W-:-:S03]  /*10160*/  ISETP.NE.AND.EX P0, PT, RZ, UR17, PT, P0 ;  /* 0x00000011ff007c0c */ /* 0x000fc6000bf05300 */
[----:B------:R-:W-:Y:S01]  /*10170*/  IMAD.WIDE.U32 R2, R5, UR8, R2 ;  /* 0x0000000805027c25 */ /* 0x000fe2000f8e0002 */
[----:B------:R-:W-:-:S03]  /*10180*/  ULDC UR8, c[0x0][0x150] ;  /* 0x0000540000087ab9 */ /* 0x000fc60000000800 */
[----:B------:R-:W-:Y:S02]  /*10190*/  IMAD R5, R5, UR9, R4 ;  /* 0x0000000905057c24 */ /* 0x000fe4000f8e0204 */
[----:B------:R-:W-:Y:S01]  /*101a0*/  FMUL R4, R7, UR8 ;  /* 0x0000000807047c20 */ /* 0x000fe20008400000 */
[----:B------:R-:W-:Y:S01]  /*101b0*/  ULDC UR8, c[0x0][0x618] ;  /* 0x0001860000087ab9 */ /* 0x000fe20000000800 */
[----:B------:R-:W-:Y:S01]  /*101c0*/  ULDC UR9, c[0x0][0x154] ;  /* 0x0000550000097ab9 */ /* 0x000fe20000000800 */
[----:B------:R-:W-:-:S03]  /*101d0*/  IMAD.IADD R3, R3, 0x1, R5 ;  /* 0x0000000103037824 */ /* 0x000fc600078e0205 */
[----:B------:R-:W3:Y:S02]  /*101e0*/  F2I.U32.TRUNC.NTZ R4, R4 ;  /* 0x0000000400047305 */ /* 0x000ee4000020f000 */
[----:B------:R-:W-:Y:S02]  /*101f0*/  SHF.R.U64 R7, R2, UR8, R3 ;  /* 0x0000000802077c19 */ /* 0x000fe40008001203 */
[----:B-1----:R-:W-:-:S05]  /*10200*/  I2FP.F32.U32 R2, R10 ;  /* 0x0000000a00027245 */ /* 0x002fca0000201000 */
[----:B------:R-:W-:Y:S01]  /*10210*/  FMUL R5, R2, UR9 ;  /* 0x0000000902057c20 */ /* 0x000fe20008400000 */
[----:B------:R-:W-:Y:S01]  /*10220*/  SHF.R.U32.HI R2, RZ, UR8, R3 ;  /* 0x00000008ff027c19 */ /* 0x000fe20008011603 */
[----:B------:R-:W-:Y:S02]  /*10230*/  ULDC UR8, c[0x0][0x658] ;  /* 0x0001960000087ab9 */ /* 0x000fe40000000800 */
[----:B------:R1:W4:Y:S01]  /*10240*/  F2I.U32.TRUNC.NTZ R15, R5 ;  /* 0x00000005000f7305 */ /* 0x000322000020f000 */
[--C-:B------:R-:W-:Y:S02]  /*10250*/  SHF.R.U64 R14, R7, UR10, R2.reuse ;  /* 0x0000000a070e7c19 */ /* 0x100fe40008001202 */
[----:B------:R-:W-:Y:S01]  /*10260*/  SHF.R.U32.HI R3, RZ, UR10, R2 ;  /* 0x0000000aff037c19 */ /* 0x000fe20008011602 */
[----:B---3--:R-:W-:-:S03]  /*10270*/  IMAD.MOV R2, RZ, RZ, -R4 ;  /* 0x000000ffff027224 */ /* 0x008fc600078e0a04 */
[----:B------:R-:W-:Y:S01]  /*10280*/  SHF.R.U64 R12, R14, UR8, R3 ;  /* 0x000000080e0c7c19 */ /* 0x000fe20008001203 */
[----:B--2---:R-:W-:Y:S01]  /*10290*/  IMAD R17, R16, R2, R11 ;  /* 0x0000000210117224 */ /* 0x004fe200078e020b */
[----:B------:R-:W-:-:S03]  /*102a0*/  SHF.R.U32.HI R4, RZ, UR8, R3 ;  /* 0x00000008ff047c19 */ /* 0x000fc60008011603 */
[----:B------:R-:W-:Y:S02]  /*102b0*/  IMAD.MOV.U32 R2, RZ, RZ, R12 ;  /* 0x000000ffff027224 */ /* 0x000fe400078e000c */
[----:B------:R-:W-:Y:S01]  /*102c0*/  IMAD.MOV.U32 R3, RZ, RZ, R4 ;  /* 0x000000ffff037224 */ /* 0x000fe200078e0004 */
[----:B-1--4-:R-:W-:Y:S06]  /*102d0*/  @!P0 BRA `(.L_x_311) ;  /* 0x0000000000288947 */ /* 0x012fec0003800000 */
[----:B------:R-:W-:Y:S02]  /*102e0*/  ULDC UR8, c[0x0][0x64c] ;  /* 0x0001930000087ab9 */ /* 0x000fe40000000800 */
[----:B------:R-:W-:-:S05]  /*102f0*/  IADD3 R3, P0, R12, UR8, RZ ;  /* 0x000000080c037c10 */ /* 0x000fca000ff1e0ff */
[----:B------:R-:W-:-:S04]  /*10300*/  IMAD.X R11, RZ, RZ, R4, P0 ;  /* 0x000000ffff0b7224 */ /* 0x000fc800000e0604 */
[----:B------:R-:W-:-:S04]  /*10310*/  IMAD.WIDE.U32 R4, R11, UR16, RZ ;  /* 0x000000100b047c25 */ /* 0x000fc8000f8e00ff */
[----:B------:R-:W-:-:S04]  /*10320*/  IMAD.WIDE.U32 R4, P0, R3, UR17, R4 ;  /* 0x0000001103047c25 */ /* 0x000fc8000f800004 */
[----:B------:R-:W-:-:S04]  /*10330*/  IMAD.WIDE.U32 R2, R3, UR16, RZ ;  /* 0x0000001003027c25 */ /* 0x000fc8000f8e00ff */
[----:B------:R-:W-:Y:S01]  /*10340*/  IMAD.MOV.U32 R2, RZ, RZ, R5 ;  /* 0x000000ffff027224 */ /* 0x000fe200078e0005 */
[----:B------:R-:W-:Y:S01]  /*10350*/  IADD3 RZ, P1, R3, R4, RZ ;  /* 0x0000000403ff7210 */ /* 0x000fe20007f3e0ff */
[----:B------:R-:W-:-:S04]  /*10360*/  IMAD.X R3, RZ, RZ, RZ, P0 ;  /* 0x000000ffff037224 */ /* 0x000fc800000e06ff */
[----:B------:R-:W-:-:S08]  /*10370*/  IMAD.WIDE.U32.X R2, R11, UR17, R2, P1 ;  /* 0x000000110b027c25 */ /* 0x000fd000088e0402 */
.L_x_311:
[----:B------:R-:W-:Y:S01]  /*10380*/  ULDC UR8, c[0x0][0x648] ;  /* 0x0001920000087ab9 */ /* 0x000fe20000000800 */
[----:B------:R-:W-:Y:S01]  /*10390*/  IMAD.MOV R15, RZ, RZ, -R15 ;  /* 0x000000ffff0f7224 */ /* 0x000fe200078e0a0f */
[----:B------:R-:W-:Y:S01]  /*103a0*/  SHF.R.U64 R3, R2, UR8, R3 ;  /* 0x0000000802037c19 */ /* 0x000fe20008001203 */
[----:B------:R-:W-:Y:S01]  /*103b0*/  ULDC UR8, c[0x0][0x638] ;  /* 0x00018e0000087ab9 */ /* 0x000fe20000000800 */
[----:B------:R-:W-:Y:S01]  /*103c0*/  LOP3.LUT R2, R14, UR14, RZ, 0xc0, !PT ;  /* 0x0000000e0e027c12 */ /* 0x000fe2000f8ec0ff */
[----:B0-----:R-:W-:Y:S01]  /*103d0*/  @P4 IMAD R17, R13, R15, R10 ;  /* 0x0000000f0d114224 */ /* 0x001fe200078e020a */
[----:B------:R-:W-:Y:S01]  /*103e0*/  LOP3.LUT R7, R7, UR4, RZ, 0xc0, !PT ;  /* 0x0000000407077c12 */ /* 0x000fe2000f8ec0ff */
[----:B------:R-:W-:Y:S01]  /*103f0*/  IMAD.MOV R5, RZ, RZ, -R3 ;  /* 0x000000ffff057224 */ /* 0x000fe200078e0a03 */
[----:B------:R-:W-:Y:S01]  /*10400*/  ULDC UR9, c[0x0][0x610] ;  /* 0x0001840000097ab9 */ /* 0x000fe20000000800 */
[----:B------:R-:W-:Y:S02]  /*10410*/  IMAD R2, R3, UR5, R2 ;  /* 0x0000000503027c24 */ /* 0x000fe4000f8e0202 */
[----:B------:R-:W-:Y:S01]  /*10420*/  IMAD R12, R5, UR8, R12 ;  /* 0x00000008050c7c24 */ /* 0x000fe2000f8e020c */
[----:B------:R-:W-:Y:S01]  /*10430*/  ULDC UR8, c[0x0][0x600] ;  /* 0x0001800000087ab9 */ /* 0x000fe20000000800 */
[----:B------:R-:W-:-:S02]  /*10440*/  IMAD R5, R2, UR9, R17 ;  /* 0x0000000902057c24 */ /* 0x000fc4000f8e0211 */
[----:B------:R-:W-:Y:S02]  /*10450*/  IMAD R12, R12, UR8, R7 ;  /* 0x000000080c0c7c24 */ /* 0x000fe4000f8e0207 */
[----:B------:R-:W-:-:S03]  /*10460*/  IMAD.MOV.U32 R2, RZ, RZ, 0x1 ;  /* 0x00000001ff027424 */ /* 0x000fc600078e00ff */
[----:B------:R-:W-:Y:S02]  /*10470*/  SEL R7, R12, R5, !P4 ;  /* 0x000000050c077207 */ /* 0x000fe40006000000 */
[----:B------:R-:W-:-:S07]  /*10480*/  SEL R5, R5, R12, !P4 ;  /* 0x0000000c05057207 */ /* 0x000fce0006000000 */
.L_x_309:
[----:B------:R-:W-:Y:S05]  /*10490*/  BSYNC B1 ;  /* 0x0000000000017941 */ /* 0x000fea0003800000 */
.L_x_308:
[----:B------:R-:W-:-:S13]  /*104a0*/  LOP3.LUT P0, RZ, R2, 0xff, RZ, 0xc0, !PT ;  /* 0x000000ff02ff7812 */ /* 0x000fda000780c0ff */
[----:B------:R-:W-:Y:S05]  /*104b0*/  @P0 BRA `(.L_x_312) ;  /* 0xfffffff400140947 */ /* 0x000fea000383ffff */
[----:B------:R-:W-:Y:S05]  /*104c0*/  BSYNC B0 ;  /* 0x0000000000007941 */ /* 0x000fea0003800000 */
.L_x_301:
[----:B------:R-:W-:-:S03]  /*104d0*/  UMOV UR8, 0xffffffff ;  /* 0xffffffff00087882 */ /* 0x000fc60000000000 */
[----:B------:R-:W-:Y:S05]  /*104e0*/  BRA.DIV UR8, `(.L_x_313) ;  /* 0x0000000608287947 */ /* 0x000fea000b800000 */
[----:B------:R-:W-:-:S13]  /*104f0*/  ELECT P0, URZ, PT ;  /* 0x00000000003f782f */ /* 0x000fda0003800000 */
.L_x_327:
[----:B------:R-:W-:Y:S04]  /*10500*/  BSSY B0, `(.L_x_314) ;  /* 0x000002c000007945 */ /* 0x000fe80003800000 */
[----:B------:R-:W-:Y:S05]  /*10510*/  @!P0 BRA `(.L_x_315) ;  /* 0x0000000000a88947 */ /* 0x000fea0003800000 */
[----:B------:R-:W-:-:S04]  /*10520*/  ULOP3.LUT UR8, UR13, 0x2, URZ, 0xfc, !UPT ;  /* 0x000000020d087892 */ /* 0x000fc8000f8efc3f */
[----:B------:R-:W-:-:S06]  /*10530*/  UISETP.NE.AND UP0, UPT, UR8, 0x3, UPT ;  /* 0x000000030800788c */ /* 0x000fcc000bf05270 */
[----:B------:R-:W-:-:S13]  /*10540*/  PLOP3.LUT P0, PT, PT, PT, UP0, 0x80, 0x0 ;  /* 0x000000000000781c */ /* 0x000fda0003f0f008 */
[----:B------:R-:W-:Y:S05]  /*10550*/  @!P0 BRA `(.L_x_316) ;  /* 0x0000000000048947 */ /* 0x000fea0003800000 */
[----:B------:R-:W-:Y:S01]  /*10560*/  BPT.TRAP 0x1 ;  /* 0x000000040000795c */ /* 0x000fe20000300000 */
.L_x_316:
[----:B------:R-:W0:Y:S01]  /*10570*/  S2R R3, SR_CgaCtaId ;  /* 0x0000000000037919 */ /* 0x000e220000008800 */
[----:B------:R-:W-:-:S04]  /*10580*/  MOV R2, 0x400 ;  /* 0x0000040000027802 */ /* 0x000fc80000000f00 */
[----:B0-----:R-:W-:Y:S02]  /*10590*/  LEA R3, R3, R2, 0x18 ;  /* 0x0000000203037211 */ /* 0x001fe400078ec0ff */
[----:B------:R-:W-:-:S03]  /*105a0*/  SHF.L.U32 R2, R0, 0x1f, RZ ;  /* 0x0000001f00027819 */ /* 0x000fc600000006ff */
[----:B------:R-:W-:-:S04]  /*105b0*/  VIADD R3, R3, 0x20 ;  /* 0x0000002003037836 */ /* 0x000fc80000000000 */
[C---:B------:R-:W-:Y:S02]  /*105c0*/  IMAD R7, R8.reuse, 0x8, R3 ;  /* 0x0000000808077824 */ /* 0x040fe400078e0203 */
[----:B------:R-:W-:Y:S02]  /*105d0*/  VIADD R8, R8, 0x1 ;  /* 0x0000000108087836 */ /* 0x000fe40000000000 */
[----:B------:R-:W0:Y:S03]  /*105e0*/  SYNCS.PHASECHK.TRANS64.TRYWAIT P0, [R7+URZ], R2 ;  /* 0x00000002070075a7 */ /* 0x000e26000800017f */
[----:B------:R-:W-:-:S04]  /*105f0*/  ISETP.NE.AND P1, PT, R8, 0x4, PT ;  /* 0x000000040800780c */ /* 0x000fc80003f25270 */
[----:B------:R-:W-:Y:S02]  /*10600*/  SEL R5, RZ, 0x1, P1 ;  /* 0x00000001ff057807 */ /* 0x000fe40000800000 */
[----:B------:R-:W-:Y:S02]  /*10610*/  SEL R8, R8, RZ, P1 ;  /* 0x000000ff08087207 */ /* 0x000fe40000800000 */
[----:B------:R-:W-:-:S03]  /*10620*/  LOP3.LUT R5, R0, R5, RZ, 0x3c, !PT ;  /* 0x0000000500057212 */ /* 0x000fc600078e3cff */
[----:B------:R-:W-:Y:S01]  /*10630*/  IMAD R9, R8, 0x8, R3 ;  /* 0x0000000808097824 */ /* 0x000fe200078e0203 */
[----:B------:R-:W-:Y:S01]  /*10640*/  SHF.L.U32 R4, R5, 0x1f, RZ ;  /* 0x0000001f05047819 */ /* 0x000fe200000006ff */
[----:B0-----:R-:W-:Y:S06]  /*10650*/  @!P0 BRA `(.L_x_317) ;  /* 0x0000000000ec8947 */ /* 0x001fec0003800000 */
.L_x_328:
[----:B------:R-:W1:Y:S01]  /*10660*/  SYNCS.PHASECHK.TRANS64.TRYWAIT P0, [R9+URZ], R4 ;  /* 0x00000004090075a7 */ /* 0x000e62000800017f */
[----:B------:R-:W-:-:S05]  /*10670*/  VIADD R0, R8, 0x1 ;  /* 0x0000000108007836 */ /* 0x000fca0000000000 */
[----:B------:R-:W-:-:S04]  /*10680*/  ISETP.NE.AND P1, PT, R0, 0x4, PT ;  /* 0x000000040000780c */ /* 0x000fc80003f25270 */
[----:B0-----:R-:W-:Y:S02]  /*10690*/  SEL R2, RZ, 0x1, P1 ;  /* 0x00000001ff027807 */ /* 0x001fe40000800000 */
[----:B------:R-:W-:Y:S02]  /*106a0*/  SEL R0, R0, RZ, P1 ;  /* 0x000000ff00007207 */ /* 0x000fe40000800000 */
[----:B------:R-:W-:-:S03]  /*106b0*/  LOP3.LUT R7, R5, R2, RZ, 0x3c, !PT ;  /* 0x0000000205077212 */ /* 0x000fc600078e3cff */
[----:B------:R-:W-:Y:S01]  /*106c0*/  IMAD R6, R0, 0x8, R3 ;  /* 0x0000000800067824 */ /* 0x000fe200078e0203 */
[----:B------:R-:W-:Y:S01]  /*106d0*/  SHF.L.U32 R5, R7, 0x1f, RZ ;  /* 0x0000001f07057819 */ /* 0x000fe200000006ff */
[----:B-1----:R-:W-:Y:S06]  /*106e0*/  @!P0 BRA `(.L_x_318) ;  /* 0x0000000000dc8947 */ /* 0x002fec0003800000 */
.L_x_329:
[----:B------:R-:W1:Y:S01]  /*106f0*/  SYNCS.PHASECHK.TRANS64.TRYWAIT P0, [R6+URZ], R5 ;  /* 0x00000005060075a7 */ /* 0x000e62000800017f */
[----:B------:R-:W-:-:S05]  /*10700*/  VIADD R0, R0, 0x1 ;  /* 0x0000000100007836 */ /* 0x000fca0000000000 */
[----:B------:R-:W-:-:S04]  /*10710*/  ISETP.NE.AND P1, PT, R0, 0x4, PT ;  /* 0x000000040000780c */ /* 0x000fc80003f25270 */
[----:B------:R-:W-:Y:S02]  /*10720*/  SEL R2, RZ, 0x1, P1 ;  /* 0x00000001ff027807 */ /* 0x000fe40000800000 */
[----:B------:R-:W-:Y:S02]  /*10730*/  SEL R0, R0, RZ, P1 ;  /* 0x000000ff00007207 */ /* 0x000fe40000800000 */
[----:B------:R-:W-:Y:S01]  /*10740*/  LOP3.LUT R2, R7, R2, RZ, 0x3c, !PT ;  /* 0x0000000207027212 */ /* 0x000fe200078e3cff */
[----:B-1----:R-:W-:Y:S06]  /*10750*/  @!P0 BRA `(.L_x_319) ;  /* 0x0000000000d48947 */ /* 0x002fec0003800000 */
.L_x_330:
[----:B------:R-:W-:Y:S01]  /*10760*/  IMAD R3, R0, 0x8, R3 ;  /* 0x0000000800037824 */ /* 0x000fe200078e0203 */
[----:B------:R-:W-:-:S07]  /*10770*/  SHF.L.U32 R0, R2, 0x1f, RZ ;  /* 0x0000001f02007819 */ /* 0x000fce00000006ff */
.L_x_320:
[----:B--2---:R2:W3:Y:S02]  /*10780*/  SYNCS.PHASECHK.TRANS64.TRYWAIT P0, [R3+URZ], R0 ;  /* 0x00000000030075a7 */ /* 0x0044e4000800017f */
[----:B---3--:R-:W-:Y:S05]  /*10790*/  @!P0 NANOSLEEP.SYNCS 0x989680 ;  /* 0x009896800000895d */ /* 0x008fea0003900000 */
[----:B------:R-:W3:Y:S02]  /*107a0*/  @!P0 SYNCS.PHASECHK.TRANS64 P0, [R3+URZ], R0 ;  /* 0x00000000030085a7 */ /* 0x000ee4000800007f */
[----:B---3--:R-:W-:Y:S05]  /*107b0*/  @!P0 BRA `(.L_x_320) ;  /* 0xfffffffc00f08947 */ /* 0x008fea000383ffff */
.L_x_315:
[----:B------:R-:W-:Y:S05]  /*107c0*/  BSYNC B0 ;  /* 0x0000000000007941 */ /* 0x000fea0003800000 */
.L_x_314:
[----:B------:R-:W-:Y:S05]  /*107d0*/  EXIT ;  /* 0x000000000000794d */ /* 0x000fea0003800000 */
.L_x_21:
[----:B-1----:R-:W-:-:S04]  /*107e0*/  IMAD.U32 R3, RZ, RZ, UR6 ;  /* 0x00000006ff037e24 */ /* 0x002fc8000f8e00ff */
[----:B------:R1:W2:Y:S03]  /*107f0*/  SYNCS.PHASECHK.TRANS64.TRYWAIT P0, [R3+URZ], R0 ;  /* 0x00000000030075a7 */ /* 0x0002a6000800017f */
[----:B--2---:R-:W-:Y:S05]  /*10800*/  @!P0 NANOSLEEP.SYNCS 0x989680 ;  /* 0x009896800000895d */ /* 0x004fea0003900000 */
[----:B------:R-:W2:Y:S02]  /*10810*/  @!P0 SYNCS.PHASECHK.TRANS64 P0, [R3+URZ], R0 ;  /* 0x00000000030085a7 */ /* 0x000ea4000800007f */
[----:B--2---:R-:W-:Y:S05]  /*10820*/  @!P0 BRA `(.L_x_21) ;  /* 0xfffffffc00ec8947 */ /* 0x004fea000383ffff */
[----:B------:R-:W-:Y:S05]  /*10830*/  BRA `(.L_x_20) ;  /* 0xffffff1400807947 */ /* 0x000fea000383ffff */
.L_x_27:
[----:B-----5:R2:W-:Y:S02]  /*10840*/  STL [R1+0x88], R0 ;  /* 0x0000880001007387 */ /* 0x0205e40000100800 */
[----:B--2---:R-:W-:-:S04]  /*10850*/  IMAD.U32 R0, RZ, RZ, UR16 ;  /* 0x00000010ff007e24 */ /* 0x004fc8000f8e00ff */
[----:B------:R2:W3:Y:S03]  /*10860*/  SYNCS.PHASECHK.TRANS64.TRYWAIT P0, [R0+URZ], R229 ;  /* 0x000000e5000075a7 */ /* 0x0004e6000800017f */
[----:B---3--:R-:W-:Y:S05]  /*10870*/  @!P0 NANOSLEEP.SYNCS 0x989680 ;  /* 0x009896800000895d */ /* 0x008fea0003900000 */
[----:B------:R2:W3:Y:S02]  /*10880*/  @!P0 SYNCS.PHASECHK.TRANS64 P0, [R0+URZ], R229 ;  /* 0x000000e5000085a7 */ /* 0x0004e4000800007f */
[----:B--2---:R2:W5:Y:S02]  /*10890*/  LDL.LU R0, [R1+0x88] ;  /* 0x0000880001007983 */ /* 0x0045640000300800 */
[----:B--23--:R-:W-:Y:S05]  /*108a0*/  @!P0 BRA `(.L_x_27) ;  /* 0xfffffffc00e48947 */ /* 0x00cfea000383ffff */
[----:B------:R-:W-:Y:S05]  /*108b0*/  BRA `(.L_x_26) ;  /* 0xffffff28004c7947 */ /* 0x000fea000383ffff */
.L_x_302:
[----:B------:R-:W-:Y:S01]  /*108c0*/  BSSY B1, `(.L_x_321) ;  /* 0x0000006000017945 */ /* 0x000fe20003800000 */
[----:B------:R-:W-:-:S07]  /*108d0*/  IMAD.MOV.U32 R2, RZ, RZ, -0x1 ;  /* 0xffffffffff027424 */ /* 0x000fce00078e00ff */
[----:B------:R-:W-:Y:S05]  /*108e0*/  WARPSYNC.COLLECTIVE R2, `(.L_x_322) ;  /* 0x00000000020c7348 */ /* 0x000fea0003c00000 */
[----:B------:R-:W-:Y:S02]  /*108f0*/  ELECT P0, UR62, PT ;  /* 0x00000000003e782f */ /* 0x000fe40003800000 */
[----:B------:R-:W-:Y:S01]  /*10900*/  MOV R2, UR62 ;  /* 0x0000003e00027c02 */ /* 0x000fe20008000f00 */
[----:B------:R-:W-:Y:S10]  /*10910*/  ENDCOLLECTIVE ;  /* 0x000000000000791b */ /* 0x000ff40003800000 */
.L_x_322:
[----:B------:R-:W-:Y:S05]  /*10920*/  BSYNC B1 ;  /* 0x0000000000017941 */ /* 0x000fea0003800000 */
.L_x_321:
[----:B------:R-:W-:Y:S05]  /*10930*/  BRA `(.L_x_323) ;  /* 0xfffffff000007947 */ /* 0x000fea000383ffff */
.L_x_305:
[----:B0-----:R0:W2:Y:S02]  /*10940*/  SYNCS.PHASECHK.TRANS64.TRYWAIT P0, [R11+URZ+0x20], R4 ;  /* 0x000020040b0075a7 */ /* 0x0010a4000800017f */
[----:B--2---:R-:W-:Y:S05]  /*10950*/  @!P0 NANOSLEEP.SYNCS 0x989680 ;  /* 0x009896800000895d */ /* 0x004fea0003900000 */
[----:B------:R-:W2:Y:S02]  /*10960*/  @!P0 SYNCS.PHASECHK.TRANS64 P0, [R11+URZ+0x20], R4 ;  /* 0x000020040b0085a7 */ /* 0x000ea4000800007f */
[----:B--2---:R-:W-:Y:S05]  /*10970*/  @!P0 BRA `(.L_x_305) ;  /* 0xfffffffc00f08947 */ /* 0x004fea000383ffff */
[----:B------:R-:W-:Y:S05]  /*10980*/  BRA `(.L_x_324) ;  /* 0xfffffff000407947 */ /* 0x000fea000383ffff */
.L_x_313:
[----:B------:R-:W-:Y:S01]  /*10990*/  BSSY B0, `(.L_x_325) ;  /* 0x0000006000007945 */ /* 0x000fe20003800000 */
[----:B------:R-:W-:-:S07]  /*109a0*/  IMAD.MOV.U32 R2, RZ, RZ, -0x1 ;  /* 0xffffffffff027424 */ /* 0x000fce00078e00ff */
[----:B------:R-:W-:Y:S05]  /*109b0*/  WARPSYNC.COLLECTIVE R2, `(.L_x_326) ;  /* 0x00000000020c7348 */ /* 0x000fea0003c00000 */
[----:B------:R-:W-:Y:S02]  /*109c0*/  ELECT P0, UR62, PT ;  /* 0x00000000003e782f */ /* 0x000fe40003800000 */
[----:B------:R-:W-:Y:S01]  /*109d0*/  MOV R2, UR62 ;  /* 0x0000003e00027c02 */ /* 0x000fe20008000f00 */
[----:B------:R-:W-:Y:S10]  /*109e0*/  ENDCOLLECTIVE ;  /* 0x000000000000791b */ /* 0x000ff40003800000 */
.L_x_326:
[----:B------:R-:W-:Y:S05]  /*109f0*/  BSYNC B0 ;  /* 0x0000000000007941 */ /* 0x000fea0003800000 */
.L_x_325:
[----:B------:R-:W-:Y:S05]  /*10a00*/  BRA `(.L_x_327) ;  /* 0xfffffff800bc7947 */ /* 0x000fea000383ffff */
.L_x_317:
[----:B0-----:R0:W1:Y:S02]  /*10a10*/  SYNCS.PHASECHK.TRANS64.TRYWAIT P0, [R7+URZ], R2 ;  /* 0x00000002070075a7 */ /* 0x001064000800017f */
[----:B-1----:R-:W-:Y:S05]  /*10a20*/  @!P0 NANOSLEEP.SYNCS 0x989680 ;  /* 0x009896800000895d */ /* 0x002fea0003900000 */
[----:B------:R-:W1:Y:S02]  /*10a30*/  @!P0 SYNCS.PHASECHK.TRANS64 P0, [R7+URZ], R2 ;  /* 0x00000002070085a7 */ /* 0x000e64000800007f */
[----:B-1----:R-:W-:Y:S05]  /*10a40*/  @!P0 BRA `(.L_x_317) ;  /* 0xfffffffc00f08947 */ /* 0x002fea000383ffff */
[----:B------:R-:W-:Y:S05]  /*10a50*/  BRA `(.L_x_328) ;  /* 0xfffffffc00007947 */ /* 0x000fea000383ffff */
.L_x_318:
[----:B0-----:R0:W1:Y:S02]  /*10a60*/  SYNCS.PHASECHK.TRANS64.TRYWAIT P0, [R9+URZ], R4 ;  /* 0x00000004090075a7 */ /* 0x001064000800017f */
[----:B-1----:R-:W-:Y:S05]  /*10a70*/  @!P0 NANOSLEEP.SYNCS 0x989680 ;  /* 0x009896800000895d */ /* 0x002fea0003900000 */
[----:B------:R-:W1:Y:S02]  /*10a80*/  @!P0 SYNCS.PHASECHK.TRANS64 P0, [R9+URZ], R4 ;  /* 0x00000004090085a7 */ /* 0x000e64000800007f */
[----:B-1----:R-:W-:Y:S05]  /*10a90*/  @!P0 BRA `(.L_x_318) ;  /* 0xfffffffc00f08947 */ /* 0x002fea000383ffff */
[----:B------:R-:W-:Y:S05]  /*10aa0*/  BRA `(.L_x_329) ;  /* 0xfffffffc00107947 */ /* 0x000fea000383ffff */
.L_x_319:
[----:B-1----:R1:W2:Y:S02]  /*10ab0*/  SYNCS.PHASECHK.TRANS64.TRYWAIT P0, [R6+URZ], R5 ;  /* 0x00000005060075a7 */ /* 0x0022a4000800017f */
[----:B--2---:R-:W-:Y:S05]  /*10ac0*/  @!P0 NANOSLEEP.SYNCS 0x989680 ;  /* 0x009896800000895d */ /* 0x004fea0003900000 */
[----:B------:R-:W2:Y:S02]  /*10ad0*/  @!P0 SYNCS.PHASECHK.TRANS64 P0, [R6+URZ], R5 ;  /* 0x00000005060085a7 */ /* 0x000ea4000800007f */
[----:B--2---:R-:W-:Y:S05]  /*10ae0*/  @!P0 BRA `(.L_x_319) ;  /* 0xfffffffc00f08947 */ /* 0x004fea000383ffff */
[----:B------:R-:W-:Y:S05]  /*10af0*/  BRA `(.L_x_330) ;  /* 0xfffffffc00187947 */ /* 0x000fea000383ffff */
.L_x_331:
[----:B------:R-:W-:-:S00]  /*10b00*/  BRA `(.L_x_331) ;  /* 0xfffffffc00fc7947 */ /* 0x000fc0000383ffff */
[----:B------:R-:W-:-:S00]  /*10b10*/  NOP ;  /* 0x0000000000007918 */ /* 0x000fc00000000000 */
        /* <DEDUP_REMOVED lines=14> */
.L_x_332:


//--------------------- .nv.shared._ZN7cutlass13device_kernelINS_4gemm6kernel13GemmUniversalIN4cute5tupleIJiiiiEEENS1_10collective13CollectiveMmaINS1_37MainloopSm90TmaGmmaWarpSpecializedFP8ILi4ENS5_IJNS4_1CILi4EEENSA_ILi2EEENSA_ILi1EEEEEENS1_35KernelTmaWarpSpecializedCooperativeEEENS5_IJNSA_ILi256EEENSA_ILi128EEESI_EEENS_12float_e4m3_tENS5_IJlSD_lEEESK_SL_NS4_8TiledMMAINS4_8MMA_AtomIJNS4_4SM904GMMA31MMA_64x128x32_F32E4M3E4M3_SS_TNILNSP_7ScaleInE1ELSR_1EEEEEENS4_6LayoutINS5_IJSC_SD_SD_EEENS5_IJSD_NSA_ILi0EEESW_EEEEENS5_IJNS4_10UnderscoreESZ_SZ_EEEEENS4_23SM90_TMA_LOAD_MULTICASTENS4_14ComposedLayoutINS4_7SwizzleILi3ELi4ELi3EEENS4_18smem_ptr_flag_bitsILi8EEENSU_INS5_IJNSA_ILi8EEESI_EEENS5_IJSI_SD_EEEEEEEvNS4_8identityES12_S1C_vS1D_EENS_8epilogue10collective6detail29Sm90TmaWarpSpecializedAdapterINS1G_15DefaultEpilogueISK_SL_SL_NS1F_6thread17LinearCombinationISK_Li1EffLNS1K_9ScaleType4KindE0ELNS_15FloatRoundStyleE2ESK_EENS1_15EpilogueDefaultEEEEEvvEEEEvNT_6ParamsE --------------------------
	.section	.nv.shared._ZN7cutlass13device_kernelINS_4gemm6kernel13GemmUniversalIN4cute5tupleIJiiiiEEENS1_10collective13CollectiveMmaINS1_37MainloopSm90TmaGmmaWarpSpecializedFP8ILi4ENS5_IJNS4_1CILi4EEENSA_ILi2EEENSA_ILi1EEEEEENS1_35KernelTmaWarpSpecializedCooperativeEEENS5_IJNSA_ILi256EEENSA_ILi128EEESI_EEENS_12float_e4m3_tENS5_IJlSD_lEEESK_SL_NS4_8TiledMMAINS4_8MMA_AtomIJNS4_4SM904GMMA31MMA_64x128x32_F32E4M3E4M3_SS_TNILNSP_7ScaleInE1ELSR_1EEEEEENS4_6LayoutINS5_IJSC_SD_SD_EEENS5_IJSD_NSA_ILi0EEESW_EEEEENS5_IJNS4_10UnderscoreESZ_SZ_EEEEENS4_23SM90_TMA_LOAD_MULTICASTENS4_14ComposedLayoutINS4_7SwizzleILi3ELi4ELi3EEENS4_18smem_ptr_flag_bitsILi8EEENSU_INS5_IJNSA_ILi8EEESI_EEENS5_IJSI_SD_EEEEEEEvNS4_8identityES12_S1C_vS1D_EENS_8epilogue10collective6detail29Sm90TmaWarpSpecializedAdapterINS1G_15DefaultEpilogueISK_SL_SL_NS1F_6thread17LinearCombinationISK_Li1EffLNS1K_9ScaleType4KindE0ELNS_15FloatRoundStyleE2ESK_EENS1_15EpilogueDefaultEEEEEvvEEEEvNT_6ParamsE,"aw",@nobits
	.sectionflags	@""
	.align	16
	.zero		1024


//--------------------- .nv.shared.reserved.0     --------------------------
	.section	.nv.shared.reserved.0,"aw",@nobits
	.weak		__nv_reservedSMEM_offset_0_alias
	.size		__nv_reservedSMEM_offset_0_alias, 0, 0
	.other		__nv_reservedSMEM_offset_0_alias,@"STO_CUDA_RESERVED_SHARED STV_DEFAULT"
__nv_reservedSMEM_offset_0_alias:
	.zero		0


//--------------------- .nv.global                --------------------------
	.section	.nv.global,"aw",@nobits
.nv.global:
	.type		_ZN40_INTERNAL_22ae56e5_4_k_cu_c94df83a_182324cute1_E,@object
	.size		_ZN40_INTERNAL_22ae56e5_4_k_cu_c94df83a_182324cute1_E,(_ZN40_INTERNAL_22ae56e5_4_k_cu_c94df83a_182324cuda3std3__45__cpo6cbeginE - _ZN40_INTERNAL_22ae56e5_4_k_cu_c94df83a_182324cute1_E)
_ZN40_INTERNAL_22ae56e5_4_k_cu_c94df83a_182324cute1_E:
	.zero		1
	.type		_ZN40_INTERNAL_22ae56e5_4_k_cu_c94df83a_182324cuda3std3__45__cpo6cbeginE,@object
	.size		_ZN40_INTERNAL_22ae56e5_4_k_cu_c94df83a_182324cuda3std3__45__cpo6cbeginE,(_ZN40_INTERNAL_22ae56e5_4_k_cu_c94df83a_182324cuda3std3__48in_placeE - _ZN40_INTERNAL_22ae56e5_4_k_cu_c94df83a_182324cuda3std3__45__cpo6cbeginE)
_ZN40_INTERNAL_22ae56e5_4_k_cu_c94df83a_182324cuda3std3__45__cpo6cbeginE:
	.zero		1
	.type		_ZN40_INTERNAL_22ae56e5_4_k_cu_c94df83a_182324cuda3std3__48in_placeE,@object
	.size		_ZN40_INTERNAL_22ae56e5_4_k_cu_c94df83a_182324cuda3std3__48in_placeE,(_ZN40_INTERNAL_22ae56e5_4_k_cu_c94df83a_182324cuda3std6ranges3__45__cpo9iter_moveE - _ZN40_INTERNAL_22ae56e5_4_k_cu_c94df83a_182324cuda3std3__48in_placeE)
_ZN40_INTERNAL_22ae56e5_4_k_cu_c94df83a_182324cuda3std3__48in_placeE:
	.zero		1
	.type		_ZN40_INTERNAL_22ae56e5_4_k_cu_c94df83a_182324cuda3std6ranges3__45__cpo9iter_moveE,@object
	.size		_ZN40_INTERNAL_22ae56e5_4_k_cu_c94df83a_182324cuda3std6ranges3__45__cpo9iter_moveE,(_ZN40_INTERNAL_22ae56e5_4_k_cu_c94df83a_182324cuda3std3__45__cpo5beginE - _ZN40_INTERNAL_22ae56e5_4_k_cu_c94df83a_182324cuda3std6ranges3__45__cpo9iter_moveE)
_ZN40_INTERNAL_22ae56e5_4_k_cu_c94df83a_182324cuda3std6ranges3__45__cpo9iter_moveE:
	.zero		1
	.type		_ZN40_INTERNAL_22ae56e5_4_k_cu_c94df83a_182324cuda3std3__45__cpo5beginE,@object
	.size		_ZN40_INTERNAL_22ae56e5_4_k_cu_c94df83a_182324cuda3std3__45__cpo5beginE,(_ZN40_INTERNAL_22ae56e5_4_k_cu_c94df83a_182324cuda3std3__442_GLOBAL__N__22ae56e5_4_k_cu_c94df83a_182326ignoreE - _ZN40_INTERNAL_22ae56e5_4_k_cu_c94df83a_182324cuda3std3__45__cpo5beginE)
_ZN40_INTERNAL_22ae56e5_4_k_cu_c94df83a_182324cuda3std3__45__cpo5beginE:
	.zero		1
	.type		_ZN40_INTERNAL_22ae56e5_4_k_cu_c94df83a_182324cuda3std3__442_GLOBAL__N__22ae56e5_4_k_cu_c94df83a_182326ignoreE,@object
	.size		_ZN40_INTERNAL_22ae56e5_4_k_cu_c94df83a_182324cuda3std3__442_GLOBAL__N__22ae56e5_4_k_cu_c94df83a_182326ignoreE,(_ZN40_INTERNAL_22ae56e5_4_k_cu_c94df83a_182324cute7productE - _ZN40_INTERNAL_22ae56e5_4_k_cu_c94df83a_182324cuda3std3__442_GLOBAL__N__22ae56e5_4_k_cu_c94df83a_182326ignoreE)
_ZN40_INTERNAL_22ae56e5_4_k_cu_c94df83a_182324cuda3std3__442_GLOBAL__N__22ae56e5_4_k_cu_c94df83a_182326ignoreE:
	.zero		1
	.type		_ZN40_INTERNAL_22ae56e5_4_k_cu_c94df83a_182324cute7productE,@object
	.size		_ZN40_INTERNAL_22ae56e5_4_k_cu_c94df83a_182324cute7productE,(_ZN40_INTERNAL_22ae56e5_4_k_cu_c94df83a_182324cuda3std3__45__cpo3endE - _ZN40_INTERNAL_22ae56e5_4_k_cu_c94df83a_182324cute7productE)
_ZN40_INTERNAL_22ae56e5_4_k_cu_c94df83a_182324cute7productE:
	.zero		1
	.type		_ZN40_INTERNAL_22ae56e5_4_k_cu_c94df83a_182324cuda3std3__45__cpo3endE,@object
	.size		_ZN40_INTERNAL_22ae56e5_4_k_cu_c94df83a_182324cuda3std3__45__cpo3endE,(_ZN40_INTERNAL_22ae56e5_4_k_cu_c94df83a_182324cuda3std3__419piecewise_constructE - _ZN40_INTERNAL_22ae56e5_4_k_cu_c94df83a_182324cuda3std3__45__cpo3endE)
_ZN40_INTERNAL_22ae56e5_4_k_cu_c94df83a_182324cuda3std3__45__cpo3endE:
	.zero		1
	.type		_ZN40_INTERNAL_22ae56e5_4_k_cu_c94df83a_182324cuda3std3__419piecewise_constructE,@object
	.size		_ZN40_INTERNAL_22ae56e5_4_k_cu_c94df83a_182324cuda3std3__419piecewise_constructE,(_ZN40_INTERNAL_22ae56e5_4_k_cu_c94df83a_182324cuda3std3__45__cpo4cendE - _ZN40_INTERNAL_22ae56e5_4_k_cu_c94df83a_182324cuda3std3__419piecewise_constructE)
_ZN40_INTERNAL_22ae56e5_4_k_cu_c94df83a_182324cuda3std3__419piecewise_constructE:
	.zero		1
	.type		_ZN40_INTERNAL_22ae56e5_4_k_cu_c94df83a_182324cuda3std3__45__cpo4cendE,@object
	.size		_ZN40_INTERNAL_22ae56e5_4_k_cu_c94df83a_182324cuda3std3__45__cpo4cendE,(_ZN40_INTERNAL_22ae56e5_4_k_cu_c94df83a_182324cuda3std6ranges3__45__cpo4swapE - _ZN40_INTERNAL_22ae56e5_4_k_cu_c94df83a_182324cuda3std3__45__cpo4cendE)
_ZN40_INTERNAL_22ae56e5_4_k_cu_c94df83a_182324cuda3std3__45__cpo4cendE:
	.zero		1
	.type		_ZN40_INTERNAL_22ae56e5_4_k_cu_c94df83a_182324cuda3std6ranges3__45__cpo4swapE,@object
	.size		_ZN40_INTERNAL_22ae56e5_4_k_cu_c94df83a_182324cuda3std6ranges3__45__cpo4swapE,(.L_7 - _ZN40_INTERNAL_22ae56e5_4_k_cu_c94df83a_182324cuda3std6ranges3__45__cpo4swapE)
_ZN40_INTERNAL_22ae56e5_4_k_cu_c94df83a_182324cuda3std6ranges3__45__cpo4swapE:
	.zero		1
.L_7:


//--------------------- .nv.constant0._ZN7cutlass13device_kernelINS_4gemm6kernel13GemmUniversalIN4cute5tupleIJiiiiEEENS1_10collective13CollectiveMmaINS1_37MainloopSm90TmaGmmaWarpSpecializedFP8ILi4ENS5_IJNS4_1CILi4EEENSA_ILi2EEENSA_ILi1EEEEEENS1_35KernelTmaWarpSpecializedCooperativeEEENS5_IJNSA_ILi256EEENSA_ILi128EEESI_EEENS_12float_e4m3_tENS5_IJlSD_lEEESK_SL_NS4_8TiledMMAINS4_8MMA_AtomIJNS4_4SM904GMMA31MMA_64x128x32_F32E4M3E4M3_SS_TNILNSP_7ScaleInE1ELSR_1EEEEEENS4_6LayoutINS5_IJSC_SD_SD_EEENS5_IJSD_NSA_ILi0EEESW_EEEEENS5_IJNS4_10UnderscoreESZ_SZ_EEEEENS4_23SM90_TMA_LOAD_MULTICASTENS4_14ComposedLayoutINS4_7SwizzleILi3ELi4ELi3EEENS4_18smem_ptr_flag_bitsILi8EEENSU_INS5_IJNSA_ILi8EEESI_EEENS5_IJSI_SD_EEEEEEEvNS4_8identityES12_S1C_vS1D_EENS_8epilogue10collective6detail29Sm90TmaWarpSpecializedAdapterINS1G_15DefaultEpilogueISK_SL_SL_NS1F_6thread17LinearCombinationISK_Li1EffLNS1K_9ScaleType4KindE0ELNS_15FloatRoundStyleE2ESK_EENS1_15EpilogueDefaultEEEEEvvEEEEvNT_6ParamsE --------------------------
	.section	.nv.constant0._ZN7cutlass13device_kernelINS_4gemm6kernel13GemmUniversalIN4cute5tupleIJiiiiEEENS1_10collective13CollectiveMmaINS1_37MainloopSm90TmaGmmaWarpSpecializedFP8ILi4ENS5_IJNS4_1CILi4EEENSA_ILi2EEENSA_ILi1EEEEEENS1_35KernelTmaWarpSpecializedCooperativeEEENS5_IJNSA_ILi256EEENSA_ILi128EEESI_EEENS_12float_e4m3_tENS5_IJlSD_lEEESK_SL_NS4_8TiledMMAINS4_8MMA_AtomIJNS4_4SM904GMMA31MMA_64x128x32_F32E4M3E4M3_SS_TNILNSP_7ScaleInE1ELSR_1EEEEEENS4_6LayoutINS5_IJSC_SD_SD_EEENS5_IJSD_NSA_ILi0EEESW_EEEEENS5_IJNS4_10UnderscoreESZ_SZ_EEEEENS4_23SM90_TMA_LOAD_MULTICASTENS4_14ComposedLayoutINS4_7SwizzleILi3ELi4ELi3EEENS4_18smem_ptr_flag_bitsILi8EEENSU_INS5_IJNSA_ILi8EEESI_EEENS5_IJSI_SD_EEEEEEEvNS4_8identityES12_S1C_vS1D_EENS_8epilogue10collective6detail29Sm90TmaWarpSpecializedAdapterINS1G_15DefaultEpilogueISK_SL_SL_NS1F_6thread17LinearCombinationISK_Li1EffLNS1K_9ScaleType4KindE0ELNS_15FloatRoundStyleE2ESK_EENS1_15EpilogueDefaultEEEEEvvEEEEvNT_6ParamsE,"a",@progbits
	.sectionflags	@""
	.align	4
.nv.constant0._ZN7cutlass13device_kernelINS_4gemm6kernel13GemmUniversalIN4cute5tupleIJiiiiEEENS1_10collective13CollectiveMmaINS1_37MainloopSm90TmaGmmaWarpSpecializedFP8ILi4ENS5_IJNS4_1CILi4EEENSA_ILi2EEENSA_ILi1EEEEEENS1_35KernelTmaWarpSpecializedCooperativeEEENS5_IJNSA_ILi256EEENSA_ILi128EEESI_EEENS_12float_e4m3_tENS5_IJlSD_lEEESK_SL_NS4_8TiledMMAINS4_8MMA_AtomIJNS4_4SM904GMMA31MMA_64x128x32_F32E4M3E4M3_SS_TNILNSP_7ScaleInE1ELSR_1EEEEEENS4_6LayoutINS5_IJSC_SD_SD_EEENS5_IJSD_NSA_ILi0EEESW_EEEEENS5_IJNS4_10UnderscoreESZ_SZ_EEEEENS4_23SM90_TMA_LOAD_MULTICASTENS4_14ComposedLayoutINS4_7SwizzleILi3ELi4ELi3EEENS4_18smem_ptr_flag_bitsILi8EEENSU_INS5_IJNSA_ILi8EEESI_EEENS5_IJSI_SD_EEEEEEEvNS4_8identityES12_S1C_vS1D_EENS_8epilogue10collective6detail29Sm90TmaWarpSpecializedAdapterINS1G_15DefaultEpilogueISK_SL_SL_NS1F_6thread17LinearCombinationISK_Li1EffLNS1K_9ScaleType4KindE0ELNS_15FloatRoundStyleE2ESK_EENS1_15EpilogueDefaultEEEEEvvEEEEvNT_6ParamsE:
	.zero		1664


//--------------------- SYMBOLS --------------------------

	.type		.nv.reservedSmem.offset0,@object
	.size		.nv.reservedSmem.offset0,0x4
